	.headerflags	@"EF_CUDA_TEXMODE_UNIFIED EF_CUDA_64BIT_ADDRESS EF_CUDA_SM80 EF_CUDA_VIRTUAL_SM(EF_CUDA_SM80)"
	.elftype	@"ET_EXEC"


//--------------------- .nv.info                  --------------------------
	.section	.nv.info,"",@"SHT_CUDA_INFO"
	.align	4


	//----- nvinfo : EIATTR_REGCOUNT
	.align		4
        /*0000*/ 	.byte	0x04, 0x2f
        /*0002*/ 	.short	(.L_1 - .L_0)
	.align		4
.L_0:
        /*0004*/ 	.word	index@(matmul_kernel)
        /*0008*/ 	.word	0x0000007e


	//----- nvinfo : EIATTR_FRAME_SIZE
	.align		4
.L_1:
        /*000c*/ 	.byte	0x04, 0x11
        /*000e*/ 	.short	(.L_3 - .L_2)
	.align		4
.L_2:
        /*0010*/ 	.word	index@(matmul_kernel)
        /*0014*/ 	.word	0x00000000


	//----- nvinfo : EIATTR_MIN_STACK_SIZE
	.align		4
.L_3:
        /*0018*/ 	.byte	0x04, 0x12
        /*001a*/ 	.short	(.L_5 - .L_4)
	.align		4
.L_4:
        /*001c*/ 	.word	index@(matmul_kernel)
        /*0020*/ 	.word	0x00000000
.L_5:


//--------------------- .nv.info.matmul_kernel    --------------------------
	.section	.nv.info.matmul_kernel,"",@"SHT_CUDA_INFO"
	.sectionflags	@""
	.align	4


	//----- nvinfo : EIATTR_CUDA_API_VERSION
	.align		4
        /*0000*/ 	.byte	0x04, 0x37
        /*0002*/ 	.short	(.L_7 - .L_6)
.L_6:
        /*0004*/ 	.word	0x00000080


	//----- nvinfo : EIATTR_SW2861232_WAR
	.align		4
.L_7:
        /*0008*/ 	.byte	0x01, 0x35
	.zero		2


	//----- nvinfo : EIATTR_PARAM_CBANK
	.align		4
        /*000c*/ 	.byte	0x04, 0x0a
        /*000e*/ 	.short	(.L_9 - .L_8)
	.align		4
.L_8:
        /*0010*/ 	.word	index@(.nv.constant0.matmul_kernel)
        /*0014*/ 	.short	0x0160
        /*0016*/ 	.short	0x0038


	//----- nvinfo : EIATTR_CBANK_PARAM_SIZE
	.align		4
.L_9:
        /*0018*/ 	.byte	0x03, 0x19
        /*001a*/ 	.short	0x0038


	//----- nvinfo : EIATTR_KPARAM_INFO
	.align		4
        /*001c*/ 	.byte	0x04, 0x17
        /*001e*/ 	.short	(.L_11 - .L_10)
.L_10:
        /*0020*/ 	.word	0x00000000
        /*0024*/ 	.short	0x0008
        /*0026*/ 	.short	0x0030
        /*0028*/ 	.byte	0x00, 0xf4, 0x21, 0x00


	//----- nvinfo : EIATTR_KPARAM_INFO
	.align		4
.L_11:
        /*002c*/ 	.byte	0x04, 0x17
        /*002e*/ 	.short	(.L_13 - .L_12)
.L_12:
        /*0030*/ 	.word	0x00000000
        /*0034*/ 	.short	0x0007
        /*0036*/ 	.short	0x0028
        /*0038*/ 	.byte	0x00, 0xf0, 0x11, 0x00


	//----- nvinfo : EIATTR_KPARAM_INFO
	.align		4
.L_13:
        /*003c*/ 	.byte	0x04, 0x17
        /*003e*/ 	.short	(.L_15 - .L_14)
.L_14:
        /*0040*/ 	.word	0x00000000
        /*0044*/ 	.short	0x0006
        /*0046*/ 	.short	0x0024
        /*0048*/ 	.byte	0x00, 0xf0, 0x11, 0x00


	//----- nvinfo : EIATTR_KPARAM_INFO
	.align		4
.L_15:
        /*004c*/ 	.byte	0x04, 0x17
        /*004e*/ 	.short	(.L_17 - .L_16)
.L_16:
        /*0050*/ 	.word	0x00000000
        /*0054*/ 	.short	0x0005
        /*0056*/ 	.short	0x0020
        /*0058*/ 	.byte	0x00, 0xf0, 0x11, 0x00


	//----- nvinfo : EIATTR_KPARAM_INFO
	.align		4
.L_17:
        /*005c*/ 	.byte	0x04, 0x17
        /*005e*/ 	.short	(.L_19 - .L_18)
.L_18:
        /*0060*/ 	.word	0x00000000
        /*0064*/ 	.short	0x0004
        /*0066*/ 	.short	0x001c
        /*0068*/ 	.byte	0x00, 0xf0, 0x11, 0x00


	//----- nvinfo : EIATTR_KPARAM_INFO
	.align		4
.L_19:
        /*006c*/ 	.byte	0x04, 0x17
        /*006e*/ 	.short	(.L_21 - .L_20)
.L_20:
        /*0070*/ 	.word	0x00000000
        /*0074*/ 	.short	0x0003
        /*0076*/ 	.short	0x0018
        /*0078*/ 	.byte	0x00, 0xf0, 0x11, 0x00


	//----- nvinfo : EIATTR_KPARAM_INFO
	.align		4
.L_21:
        /*007c*/ 	.byte	0x04, 0x17
        /*007e*/ 	.short	(.L_23 - .L_22)
.L_22:
        /*0080*/ 	.word	0x00000000
        /*0084*/ 	.short	0x0002
        /*0086*/ 	.short	0x0010
        /*0088*/ 	.byte	0x00, 0xf4, 0x21, 0x00


	//----- nvinfo : EIATTR_KPARAM_INFO
	.align		4
.L_23:
        /*008c*/ 	.byte	0x04, 0x17
        /*008e*/ 	.short	(.L_25 - .L_24)
.L_24:
        /*0090*/ 	.word	0x00000000
        /*0094*/ 	.short	0x0001
        /*0096*/ 	.short	0x0008
        /*0098*/ 	.byte	0x00, 0xf4, 0x21, 0x00


	//----- nvinfo : EIATTR_KPARAM_INFO
	.align		4
.L_25:
        /*009c*/ 	.byte	0x04, 0x17
        /*009e*/ 	.short	(.L_27 - .L_26)
.L_26:
        /*00a0*/ 	.word	0x00000000
        /*00a4*/ 	.short	0x0000
        /*00a6*/ 	.short	0x0000
        /*00a8*/ 	.byte	0x00, 0xf4, 0x21, 0x00


	//----- nvinfo : EIATTR_MAXREG_COUNT
	.align		4
.L_27:
        /*00ac*/ 	.byte	0x03, 0x1b
        /*00ae*/ 	.short	0x00ff


	//----- nvinfo : EIATTR_EXIT_INSTR_OFFSETS
	.align		4
        /*00b0*/ 	.byte	0x04, 0x1c
        /*00b2*/ 	.short	(.L_29 - .L_28)


	//   ....[0]....
.L_28:
        /*00b4*/ 	.word	0x00001fe0


	//   ....[1]....
        /*00b8*/ 	.word	0x00002040


	//----- nvinfo : EIATTR_REQNTID
	.align		4
.L_29:
        /*00bc*/ 	.byte	0x04, 0x10
        /*00be*/ 	.short	(.L_31 - .L_30)
.L_30:
        /*00c0*/ 	.word	0x00000080
        /*00c4*/ 	.word	0x00000001
        /*00c8*/ 	.word	0x00000001
.L_31:


//--------------------- .nv.callgraph             --------------------------
	.section	.nv.callgraph,"",@"SHT_CUDA_CALLGRAPH"
	.align	4
	.sectionentsize	8
	.align		4
        /*0000*/ 	.word	0x00000000
	.align		4
        /*0004*/ 	.word	0xffffffff
	.align		4
        /*0008*/ 	.word	0x00000000
	.align		4
        /*000c*/ 	.word	0xfffffffe
	.align		4
        /*0010*/ 	.word	0x00000000
	.align		4
        /*0014*/ 	.word	0xfffffffd
	.align		4
        /*0018*/ 	.word	0x00000000
	.align		4
        /*001c*/ 	.word	0xfffffffc


//--------------------- .nv.rel.action            --------------------------
	.section	.nv.rel.action,"",@"SHT_CUDA_RELOCINFO"
	.align	8
	.sectionentsize	8
        /*0000*/ 	.byte	0x73, 0x00, 0x00, 0x00, 0x00, 0x00, 0x00, 0x00, 0x00, 0x00, 0x00, 0x11, 0x25, 0x00, 0x05, 0x36


//--------------------- .nv.constant0.matmul_kernel --------------------------
	.section	.nv.constant0.matmul_kernel,"a",@progbits
	.sectionflags	@""
	.align	4
.nv.constant0.matmul_kernel:
	.zero		408


//--------------------- .text.matmul_kernel       --------------------------
	.section	.text.matmul_kernel,"ax",@progbits
	.sectionflags	@"SHF_BARRIERS=1"
	.sectioninfo	@"SHI_REGISTERS=126"
	.align	128
        .global         matmul_kernel
        .type           matmul_kernel,@function
        .size           matmul_kernel,(.L_x_3 - matmul_kernel)
        .other          matmul_kernel,@"STO_CUDA_ENTRY STV_DEFAULT"
matmul_kernel:
.text.matmul_kernel:
[----:B------:R-:W-:Y:S02]  /*0000*/  IMAD.MOV.U32 R1, RZ, RZ, c[0x0][0x28] ;  /* 0x00000a00ff017624 */ /* 0x000fe400078e00ff */
[----:B------:R-:W-:Y:S01]  /*0010*/  IMAD.MOV.U32 R0, RZ, RZ, 0x1f ;  /* 0x0000001fff007424 */ /* 0x000fe200078e00ff */
[----:B------:R-:W1:Y:S01]  /*0020*/  S2R R5, SR_CTAID.X ;  /* 0x0000000000057919 */ /* 0x000e620000002500 */
[----:B------:R-:W-:Y:S01]  /*0030*/  IABS R11, c[0x0][0x178] ;  /* 0x00005e00000b7a13 */ /* 0x000fe20000000000 */
[----:B------:R-:W-:Y:S01]  /*0040*/  ULDC UR5, c[0x0][0x17c] ;  /* 0x00005f0000057ab9 */ /* 0x000fe20000000800 */
[----:B------:R-:W-:Y:S01]  /*0050*/  ISETP.NE.AND P5, PT, RZ, c[0x0][0x178], PT ;  /* 0x00005e00ff007a0c */ /* 0x000fe20003fa5270 */
[----:B------:R-:W2:Y:S01]  /*0060*/  S2R R88, SR_TID.X ;  /* 0x0000000000587919 */ /* 0x000ea20000002100 */
[----:B------:R-:W-:Y:S01]  /*0070*/  IADD3 R0, R0, c[0x0][0x178], RZ ;  /* 0x00005e0000007a10 */ /* 0x000fe20007ffe0ff */
[----:B------:R-:W-:Y:S01]  /*0080*/  UIADD3 UR4, UR5, -0x40, URZ ;  /* 0xffffffc005047890 */ /* 0x000fe2000fffe03f */
[----:B------:R-:W-:Y:S01]  /*0090*/  IMAD.MOV.U32 R17, RZ, RZ, c[0x0][0x184] ;  /* 0x00006100ff117624 */ /* 0x000fe200078e00ff */
[----:B------:R-:W-:Y:S01]  /*00a0*/  ULDC.64 UR10, c[0x0][0x118] ;  /* 0x00004600000a7ab9 */ /* 0x000fe20000000a00 */
[----:B------:R-:W-:Y:S01]  /*00b0*/  SHF.R.S32.HI R3, RZ, 0x1f, R0 ;  /* 0x0000001fff037819 */ /* 0x000fe20000011400 */
[----:B------:R-:W-:Y:S01]  /*00c0*/  UIADD3 UR6, UR5, -0x80, URZ ;  /* 0xffffff8005067890 */ /* 0x000fe2000fffe03f */
[----:B------:R-:W-:-:S02]  /*00d0*/  IMAD.SHL.U32 R109, R17, 0x40, RZ ;  /* 0x00000040116d7824 */ /* 0x000fc400078e00ff */
[----:B------:R-:W-:Y:S01]  /*00e0*/  LEA.HI R3, R3, R0, RZ, 0x5 ;  /* 0x0000000003037211 */ /* 0x000fe200078f28ff */
[----:B------:R-:W-:Y:S02]  /*00f0*/  IMAD.MOV.U32 R48, RZ, RZ, RZ ;  /* 0x000000ffff307224 */ /* 0x000fe400078e00ff */
[----:B------:R-:W-:Y:S01]  /*0100*/  IMAD.MOV.U32 R50, RZ, RZ, RZ ;  /* 0x000000ffff327224 */ /* 0x000fe200078e00ff */
[----:B------:R-:W-:Y:S01]  /*0110*/  SHF.R.S32.HI R3, RZ, 0x5, R3 ;  /* 0x00000005ff037819 */ /* 0x000fe20000011403 */
[----:B------:R-:W-:Y:S02]  /*0120*/  IMAD.MOV.U32 R52, RZ, RZ, RZ ;  /* 0x000000ffff347224 */ /* 0x000fe400078e00ff */
[----:B------:R-:W-:Y:S02]  /*0130*/  IMAD.MOV.U32 R54, RZ, RZ, RZ ;  /* 0x000000ffff367224 */ /* 0x000fe400078e00ff */
[----:B------:R-:W-:Y:S01]  /*0140*/  IMAD.SHL.U32 R6, R3, 0x8, RZ ;  /* 0x0000000803067824 */ /* 0x000fe200078e00ff */
[----:B-1----:R-:W-:Y:S01]  /*0150*/  IABS R8, R5 ;  /* 0x0000000500087213 */ /* 0x002fe20000000000 */
[----:B------:R-:W-:-:S03]  /*0160*/  IMAD.MOV.U32 R68, RZ, RZ, RZ ;  /* 0x000000ffff447224 */ /* 0x000fc600078e00ff */
[-C--:B------:R-:W-:Y:S01]  /*0170*/  IABS R7, R6.reuse ;  /* 0x0000000600077213 */ /* 0x080fe20000000000 */
[C---:B--2---:R-:W-:Y:S01]  /*0180*/  IMAD.SHL.U32 R118, R88.reuse, 0x8, RZ ;  /* 0x0000000858767824 */ /* 0x044fe200078e00ff */
[----:B------:R-:W-:Y:S01]  /*0190*/  IABS R10, R6 ;  /* 0x00000006000a7213 */ /* 0x000fe20000000000 */
[----:B------:R-:W-:Y:S01]  /*01a0*/  IMAD.MOV.U32 R70, RZ, RZ, RZ ;  /* 0x000000ffff467224 */ /* 0x000fe200078e00ff */
[----:B------:R-:W1:Y:S01]  /*01b0*/  I2F.RP R0, R7 ;  /* 0x0000000700007306 */ /* 0x000e620000209400 */
[C---:B------:R-:W-:Y:S01]  /*01c0*/  LOP3.LUT R18, R88.reuse, 0x4, RZ, 0xc0, !PT ;  /* 0x0000000458127812 */ /* 0x040fe200078ec0ff */
[----:B------:R-:W-:Y:S01]  /*01d0*/  IMAD.MOV.U32 R28, RZ, RZ, RZ ;  /* 0x000000ffff1c7224 */ /* 0x000fe200078e00ff */
[----:B------:R-:W-:Y:S01]  /*01e0*/  SHF.R.U32.HI R111, RZ, 0x2, R88 ;  /* 0x00000002ff6f7819 */ /* 0x000fe20000011658 */
[----:B------:R-:W-:Y:S01]  /*01f0*/  IMAD.MOV.U32 R30, RZ, RZ, RZ ;  /* 0x000000ffff1e7224 */ /* 0x000fe200078e00ff */
[----:B------:R-:W-:Y:S01]  /*0200*/  LOP3.LUT R115, R88, 0x8, RZ, 0xc0, !PT ;  /* 0x0000000858737812 */ /* 0x000fe200078ec0ff */
[----:B------:R-:W-:Y:S01]  /*0210*/  IMAD.SHL.U32 R117, R18, 0x8, RZ ;  /* 0x0000000812757824 */ /* 0x000fe200078e00ff */
[----:B------:R-:W-:Y:S01]  /*0220*/  SGXT.U32 R111, R111, 0x5 ;  /* 0x000000056f6f781a */ /* 0x000fe20000000000 */
[----:B------:R-:W-:Y:S01]  /*0230*/  IMAD.MOV.U32 R32, RZ, RZ, RZ ;  /* 0x000000ffff207224 */ /* 0x000fe200078e00ff */
[----:B------:R-:W-:Y:S01]  /*0240*/  LOP3.LUT R114, R88, 0x10, RZ, 0xc0, !PT ;  /* 0x0000001058727812 */ /* 0x000fe200078ec0ff */
[----:B------:R-:W-:Y:S01]  /*0250*/  IMAD.MOV.U32 R34, RZ, RZ, RZ ;  /* 0x000000ffff227224 */ /* 0x000fe200078e00ff */
[----:B------:R-:W-:Y:S01]  /*0260*/  LOP3.LUT R116, R117, 0x18, R118, 0xf8, !PT ;  /* 0x0000001875747812 */ /* 0x000fe200078ef876 */
[----:B------:R-:W-:Y:S01]  /*0270*/  IMAD.MOV.U32 R36, RZ, RZ, RZ ;  /* 0x000000ffff247224 */ /* 0x000fe200078e00ff */
[C---:B------:R-:W-:Y:S01]  /*0280*/  ISETP.GE.AND P4, PT, R111.reuse, UR4, PT ;  /* 0x000000046f007c0c */ /* 0x040fe2000bf86270 */
[----:B------:R-:W-:Y:S01]  /*0290*/  IMAD.MOV.U32 R38, RZ, RZ, RZ ;  /* 0x000000ffff267224 */ /* 0x000fe200078e00ff */
[----:B------:R-:W-:Y:S01]  /*02a0*/  LOP3.LUT R110, R111, 0x20, RZ, 0xfc, !PT ;  /* 0x000000206f6e7812 */ /* 0x000fe200078efcff */
[----:B-1----:R-:W1:Y:S01]  /*02b0*/  MUFU.RCP R0, R0 ;  /* 0x0000000000007308 */ /* 0x002e620000001000 */
[----:B------:R-:W-:Y:S01]  /*02c0*/  SEL R14, RZ, 0x10, P4 ;  /* 0x00000010ff0e7807 */ /* 0x000fe20002000000 */
[----:B------:R-:W-:Y:S01]  /*02d0*/  IMAD.MOV.U32 R40, RZ, RZ, RZ ;  /* 0x000000ffff287224 */ /* 0x000fe200078e00ff */
[----:B------:R-:W-:Y:S01]  /*02e0*/  ISETP.GE.AND P6, PT, R116, UR4, PT ;  /* 0x0000000474007c0c */ /* 0x000fe2000bfc6270 */
[----:B------:R-:W-:Y:S01]  /*02f0*/  IMAD.MOV.U32 R42, RZ, RZ, RZ ;  /* 0x000000ffff2a7224 */ /* 0x000fe200078e00ff */
[----:B------:R-:W-:Y:S01]  /*0300*/  LOP3.LUT R113, R88, 0x20, RZ, 0xc0, !PT ;  /* 0x0000002058717812 */ /* 0x000fe200078ec0ff */
[----:B------:R-:W-:Y:S01]  /*0310*/  IMAD.MOV.U32 R44, RZ, RZ, RZ ;  /* 0x000000ffff2c7224 */ /* 0x000fe200078e00ff */
[----:B------:R-:W-:Y:S01]  /*0320*/  SEL R13, RZ, 0x10, P6 ;  /* 0x00000010ff0d7807 */ /* 0x000fe20003000000 */
[----:B------:R-:W-:Y:S01]  /*0330*/  IMAD.MOV.U32 R46, RZ, RZ, RZ ;  /* 0x000000ffff2e7224 */ /* 0x000fe200078e00ff */
[----:B------:R-:W-:-:S02]  /*0340*/  ISETP.GE.AND P6, PT, R110, UR4, PT ;  /* 0x000000046e007c0c */ /* 0x000fc4000bfc6270 */
[----:B------:R-:W-:Y:S02]  /*0350*/  LOP3.LUT R112, R88, 0x40, RZ, 0xc0, !PT ;  /* 0x0000004058707812 */ /* 0x000fe400078ec0ff */
[----:B-1----:R-:W-:-:S04]  /*0360*/  IADD3 R2, R0, 0xffffffe, RZ ;  /* 0x0ffffffe00027810 */ /* 0x002fc80007ffe0ff */
[----:B------:R1:W2:Y:S02]  /*0370*/  F2I.FTZ.U32.TRUNC.NTZ R3, R2 ;  /* 0x0000000200037305 */ /* 0x0002a4000021f000 */
[----:B-1----:R-:W-:Y:S02]  /*0380*/  IMAD.MOV.U32 R2, RZ, RZ, RZ ;  /* 0x000000ffff027224 */ /* 0x002fe400078e00ff */
[----:B--2---:R-:W-:-:S04]  /*0390*/  IMAD.MOV R4, RZ, RZ, -R3 ;  /* 0x000000ffff047224 */ /* 0x004fc800078e0a03 */
[----:B------:R-:W-:Y:S02]  /*03a0*/  IMAD R9, R4, R7, RZ ;  /* 0x0000000704097224 */ /* 0x000fe400078e02ff */
[----:B------:R-:W-:Y:S02]  /*03b0*/  IMAD.MOV.U32 R4, RZ, RZ, R8 ;  /* 0x000000ffff047224 */ /* 0x000fe400078e0008 */
[----:B------:R-:W-:-:S04]  /*03c0*/  IMAD.HI.U32 R3, R3, R9, R2 ;  /* 0x0000000903037227 */ /* 0x000fc800078e0002 */
[----:B------:R-:W-:Y:S02]  /*03d0*/  IMAD.MOV R9, RZ, RZ, -R10 ;  /* 0x000000ffff097224 */ /* 0x000fe400078e0a0a */
[----:B------:R-:W-:-:S04]  /*03e0*/  IMAD.HI.U32 R8, R3, R4, RZ ;  /* 0x0000000403087227 */ /* 0x000fc800078e00ff */
[----:B------:R-:W-:-:S05]  /*03f0*/  IMAD R0, R8, R9, R4 ;  /* 0x0000000908007224 */ /* 0x000fca00078e0204 */
[----:B------:R-:W-:-:S13]  /*0400*/  ISETP.GT.U32.AND P1, PT, R7, R0, PT ;  /* 0x000000000700720c */ /* 0x000fda0003f24070 */
[----:B------:R-:W-:Y:S01]  /*0410*/  @!P1 IMAD.IADD R0, R0, 0x1, -R7 ;  /* 0x0000000100009824 */ /* 0x000fe200078e0a07 */
[----:B------:R-:W-:Y:S02]  /*0420*/  @!P1 IADD3 R8, R8, 0x1, RZ ;  /* 0x0000000108089810 */ /* 0x000fe40007ffe0ff */
[----:B------:R-:W-:Y:S02]  /*0430*/  ISETP.NE.AND P1, PT, R6, RZ, PT ;  /* 0x000000ff0600720c */ /* 0x000fe40003f25270 */
[----:B------:R-:W-:Y:S01]  /*0440*/  ISETP.GE.U32.AND P0, PT, R0, R7, PT ;  /* 0x000000070000720c */ /* 0x000fe20003f06070 */
[----:B------:R-:W-:Y:S01]  /*0450*/  IMAD.MOV.U32 R7, RZ, RZ, -0x8 ;  /* 0xfffffff8ff077424 */ /* 0x000fe200078e00ff */
[----:B------:R-:W-:-:S04]  /*0460*/  LOP3.LUT R0, R5, R6, RZ, 0x3c, !PT ;  /* 0x0000000605007212 */ /* 0x000fc800078e3cff */
[----:B------:R-:W-:-:S07]  /*0470*/  ISETP.GE.AND P2, PT, R0, RZ, PT ;  /* 0x000000ff0000720c */ /* 0x000fce0003f46270 */
[----:B------:R-:W-:-:S06]  /*0480*/  @P0 IADD3 R8, R8, 0x1, RZ ;  /* 0x0000000108080810 */ /* 0x000fcc0007ffe0ff */
[----:B------:R-:W-:Y:S01]  /*0490*/  @!P2 IMAD.MOV R8, RZ, RZ, -R8 ;  /* 0x000000ffff08a224 */ /* 0x000fe200078e0a08 */
[----:B------:R-:W-:-:S05]  /*04a0*/  @!P1 LOP3.LUT R8, RZ, R6, RZ, 0x33, !PT ;  /* 0x00000006ff089212 */ /* 0x000fca00078e33ff */
[----:B------:R-:W-:Y:S02]  /*04b0*/  IMAD R7, R8, R7, 0x1 ;  /* 0x0000000108077424 */ /* 0x000fe400078e0207 */
[----:B------:R-:W-:-:S03]  /*04c0*/  IMAD.MOV R4, RZ, RZ, -R8 ;  /* 0x000000ffff047224 */ /* 0x000fc600078e0a08 */
[----:B------:R-:W-:Y:S01]  /*04d0*/  IMNMX R7, R7, 0x8, PT ;  /* 0x0000000807077817 */ /* 0x000fe20003800200 */
[----:B------:R-:W-:-:S03]  /*04e0*/  IMAD R6, R6, R4, R5 ;  /* 0x0000000406067224 */ /* 0x000fc600078e0205 */
[-C--:B------:R-:W-:Y:S02]  /*04f0*/  IABS R9, R7.reuse ;  /* 0x0000000700097213 */ /* 0x080fe40000000000 */
[----:B------:R-:W-:Y:S02]  /*0500*/  IABS R4, R7 ;  /* 0x0000000700047213 */ /* 0x000fe40000000000 */
[----:B------:R-:W1:Y:S08]  /*0510*/  I2F.RP R0, R9 ;  /* 0x0000000900007306 */ /* 0x000e700000209400 */
[----:B-1----:R-:W1:Y:S02]  /*0520*/  MUFU.RCP R0, R0 ;  /* 0x0000000000007308 */ /* 0x002e640000001000 */
[----:B-1----:R-:W-:-:S02]  /*0530*/  IADD3 R2, R0, 0xffffffe, RZ ;  /* 0x0ffffffe00027810 */ /* 0x002fc40007ffe0ff */
[----:B------:R-:W-:-:S04]  /*0540*/  IABS R0, R6 ;  /* 0x0000000600007213 */ /* 0x000fc80000000000 */
[----:B------:R1:W2:Y:S02]  /*0550*/  F2I.FTZ.U32.TRUNC.NTZ R3, R2 ;  /* 0x0000000200037305 */ /* 0x0002a4000021f000 */
[----:B-1----:R-:W-:Y:S02]  /*0560*/  IMAD.MOV.U32 R2, RZ, RZ, RZ ;  /* 0x000000ffff027224 */ /* 0x002fe400078e00ff */
[----:B--2---:R-:W-:-:S04]  /*0570*/  IMAD.MOV R10, RZ, RZ, -R3 ;  /* 0x000000ffff0a7224 */ /* 0x004fc800078e0a03 */
[----:B------:R-:W-:-:S04]  /*0580*/  IMAD R5, R10, R9, RZ ;  /* 0x000000090a057224 */ /* 0x000fc800078e02ff */
[----:B------:R-:W-:-:S04]  /*0590*/  IMAD.HI.U32 R3, R3, R5, R2 ;  /* 0x0000000503037227 */ /* 0x000fc800078e0002 */
[----:B------:R-:W-:Y:S02]  /*05a0*/  IMAD.MOV R2, RZ, RZ, -R4 ;  /* 0x000000ffff027224 */ /* 0x000fe400078e0a04 */
[----:B------:R-:W1:Y:S01]  /*05b0*/  I2F.RP R4, R11 ;  /* 0x0000000b00047306 */ /* 0x000e620000209400 */
[----:B------:R-:W-:-:S04]  /*05c0*/  IMAD.HI.U32 R5, R3, R0, RZ ;  /* 0x0000000003057227 */ /* 0x000fc800078e00ff */
[----:B------:R-:W-:-:S05]  /*05d0*/  IMAD R0, R5, R2, R0 ;  /* 0x0000000205007224 */ /* 0x000fca00078e0200 */
[----:B------:R-:W-:Y:S01]  /*05e0*/  ISETP.GT.U32.AND P1, PT, R9, R0, PT ;  /* 0x000000000900720c */ /* 0x000fe20003f24070 */
[----:B-1----:R-:W1:-:S12]  /*05f0*/  MUFU.RCP R4, R4 ;  /* 0x0000000400047308 */ /* 0x002e580000001000 */
[----:B------:R-:W-:Y:S01]  /*0600*/  @!P1 IMAD.IADD R0, R0, 0x1, -R9 ;  /* 0x0000000100009824 */ /* 0x000fe200078e0a09 */
[----:B------:R-:W-:Y:S02]  /*0610*/  @!P1 IADD3 R5, R5, 0x1, RZ ;  /* 0x0000000105059810 */ /* 0x000fe40007ffe0ff */
[----:B------:R-:W-:Y:S02]  /*0620*/  ISETP.NE.AND P1, PT, R7, RZ, PT ;  /* 0x000000ff0700720c */ /* 0x000fe40003f25270 */
[----:B------:R-:W-:Y:S02]  /*0630*/  ISETP.GE.U32.AND P0, PT, R0, R9, PT ;  /* 0x000000090000720c */ /* 0x000fe40003f06070 */
[----:B------:R-:W-:Y:S02]  /*0640*/  LOP3.LUT R0, R6, R7, RZ, 0x3c, !PT ;  /* 0x0000000706007212 */ /* 0x000fe400078e3cff */
[----:B-1----:R-:W-:Y:S02]  /*0650*/  IADD3 R2, R4, 0xffffffe, RZ ;  /* 0x0ffffffe04027810 */ /* 0x002fe40007ffe0ff */
[----:B------:R-:W-:-:S02]  /*0660*/  ISETP.GE.AND P2, PT, R0, RZ, PT ;  /* 0x000000ff0000720c */ /* 0x000fc40003f46270 */
[----:B------:R-:W1:Y:S01]  /*0670*/  F2I.FTZ.U32.TRUNC.NTZ R3, R2 ;  /* 0x0000000200037305 */ /* 0x000e62000021f000 */
[----:B------:R-:W-:-:S04]  /*0680*/  LOP3.LUT R0, R118, 0x18, RZ, 0xc0, !PT ;  /* 0x0000001876007812 */ /* 0x000fc800078ec0ff */
[----:B------:R-:W-:-:S06]  /*0690*/  @P0 IADD3 R5, R5, 0x1, RZ ;  /* 0x0000000105050810 */ /* 0x000fcc0007ffe0ff */
[----:B------:R-:W-:Y:S01]  /*06a0*/  @!P2 IMAD.MOV R5, RZ, RZ, -R5 ;  /* 0x000000ffff05a224 */ /* 0x000fe200078e0a05 */
[----:B------:R-:W-:Y:S02]  /*06b0*/  @!P1 LOP3.LUT R5, RZ, R7, RZ, 0x33, !PT ;  /* 0x00000007ff059212 */ /* 0x000fe400078e33ff */
[----:B------:R-:W-:Y:S01]  /*06c0*/  ISETP.GE.AND P2, PT, R111, c[0x0][0x17c], PT ;  /* 0x00005f006f007a0c */ /* 0x000fe20003f46270 */
[----:B-1----:R-:W-:Y:S02]  /*06d0*/  IMAD.MOV R2, RZ, RZ, -R3 ;  /* 0x000000ffff027224 */ /* 0x002fe400078e0a03 */
[----:B------:R-:W-:Y:S02]  /*06e0*/  IMAD R4, R5, 0x20, R0 ;  /* 0x0000002005047824 */ /* 0x000fe400078e0200 */
[----:B------:R-:W-:Y:S02]  /*06f0*/  IMAD R9, R2, R11, RZ ;  /* 0x0000000b02097224 */ /* 0x000fe400078e02ff */
[----:B------:R-:W-:Y:S01]  /*0700*/  IMAD.MOV.U32 R2, RZ, RZ, RZ ;  /* 0x000000ffff027224 */ /* 0x000fe200078e00ff */
[----:B------:R-:W-:-:S02]  /*0710*/  IABS R10, R4 ;  /* 0x00000004000a7213 */ /* 0x000fc40000000000 */
[----:B------:R-:W-:Y:S01]  /*0720*/  ISETP.GE.AND P4, PT, R4, RZ, PT ;  /* 0x000000ff0400720c */ /* 0x000fe20003f86270 */
[----:B------:R-:W-:-:S04]  /*0730*/  IMAD.HI.U32 R2, R3, R9, R2 ;  /* 0x0000000903027227 */ /* 0x000fc800078e0002 */
[----:B------:R-:W-:Y:S02]  /*0740*/  IMAD.MOV.U32 R3, RZ, RZ, R10 ;  /* 0x000000ffff037224 */ /* 0x000fe400078e000a */
[----:B------:R-:W-:Y:S02]  /*0750*/  IMAD.MOV.U32 R9, RZ, RZ, 0x3f ;  /* 0x0000003fff097424 */ /* 0x000fe400078e00ff */
[----:B------:R-:W-:-:S03]  /*0760*/  IMAD.HI.U32 R2, R2, R3, RZ ;  /* 0x0000000302027227 */ /* 0x000fc600078e00ff */
[----:B------:R-:W-:Y:S01]  /*0770*/  IADD3 R9, R9, c[0x0][0x17c], RZ ;  /* 0x00005f0009097a10 */ /* 0x000fe20007ffe0ff */
[----:B------:R-:W-:-:S04]  /*0780*/  IMAD.MOV R2, RZ, RZ, -R2 ;  /* 0x000000ffff027224 */ /* 0x000fc800078e0a02 */
[----:B------:R-:W-:-:S05]  /*0790*/  IMAD R2, R11, R2, R3 ;  /* 0x000000020b027224 */ /* 0x000fca00078e0203 */
[----:B------:R-:W-:-:S13]  /*07a0*/  ISETP.GT.U32.AND P0, PT, R11, R2, PT ;  /* 0x000000020b00720c */ /* 0x000fda0003f04070 */
[----:B------:R-:W-:Y:S01]  /*07b0*/  @!P0 IMAD.IADD R2, R2, 0x1, -R11 ;  /* 0x0000000102028824 */ /* 0x000fe200078e0a0b */
[----:B------:R-:W-:-:S04]  /*07c0*/  ISETP.GT.AND P0, PT, R9, 0x3f, PT ;  /* 0x0000003f0900780c */ /* 0x000fc80003f04270 */
[----:B------:R-:W-:Y:S02]  /*07d0*/  ISETP.GT.U32.AND P1, PT, R11, R2, PT ;  /* 0x000000020b00720c */ /* 0x000fe40003f24070 */
[----:B------:R-:W-:Y:S02]  /*07e0*/  SEL R12, RZ, 0x10, !P0 ;  /* 0x00000010ff0c7807 */ /* 0x000fe40004000000 */
[----:B------:R-:W-:Y:S02]  /*07f0*/  ISETP.GE.AND P0, PT, R116, c[0x0][0x17c], PT ;  /* 0x00005f0074007a0c */ /* 0x000fe40003f06270 */
[C---:B------:R-:W-:Y:S02]  /*0800*/  SEL R10, R12.reuse, RZ, !P2 ;  /* 0x000000ff0c0a7207 */ /* 0x040fe40005000000 */
[----:B------:R-:W-:Y:S02]  /*0810*/  SEL R3, R12, RZ, !P0 ;  /* 0x000000ff0c037207 */ /* 0x000fe40004000000 */
[----:B------:R-:W-:-:S02]  /*0820*/  ISETP.NE.U32.AND P0, PT, R10, RZ, PT ;  /* 0x000000ff0a00720c */ /* 0x000fc40003f05070 */
[----:B------:R-:W-:Y:S01]  /*0830*/  ISETP.NE.U32.AND P3, PT, R3, RZ, PT ;  /* 0x000000ff0300720c */ /* 0x000fe20003f65070 */
[----:B------:R-:W-:Y:S01]  /*0840*/  @!P1 IMAD.IADD R2, R2, 0x1, -R11 ;  /* 0x0000000102029824 */ /* 0x000fe200078e0a0b */
[----:B------:R-:W-:Y:S01]  /*0850*/  LOP3.LUT R11, R116, 0x38, R88, 0x78, !PT ;  /* 0x00000038740b7812 */ /* 0x000fe200078e7858 */
[----:B------:R-:W-:Y:S01]  /*0860*/  IMAD.MOV.U32 R3, RZ, RZ, 0x2 ;  /* 0x00000002ff037424 */ /* 0x000fe200078e00ff */
[----:B------:R-:W-:Y:S01]  /*0870*/  ISETP.GE.AND P2, PT, R110, c[0x0][0x17c], PT ;  /* 0x00005f006e007a0c */ /* 0x000fe20003f46270 */
[----:B------:R-:W-:Y:S01]  /*0880*/  @!P4 IMAD.MOV R2, RZ, RZ, -R2 ;  /* 0x000000ffff02c224 */ /* 0x000fe200078e0a02 */
[----:B------:R-:W-:Y:S01]  /*0890*/  LOP3.LUT R108, R11, 0x3c0, R118, 0xf8, !PT ;  /* 0x000003c00b6c7812 */ /* 0x000fe200078ef876 */
[----:B------:R-:W-:Y:S01]  /*08a0*/  IMAD.WIDE.U32 R10, R116, R3, c[0x0][0x160] ;  /* 0x00005800740a7625 */ /* 0x000fe200078e0003 */
[----:B------:R-:W-:Y:S02]  /*08b0*/  ISETP.GT.AND P1, PT, R9, 0x7f, PT ;  /* 0x0000007f0900780c */ /* 0x000fe40003f24270 */
[----:B------:R-:W-:Y:S01]  /*08c0*/  SEL R12, R12, RZ, !P2 ;  /* 0x000000ff0c0c7207 */ /* 0x000fe20005000000 */
[----:B------:R-:W-:Y:S01]  /*08d0*/  IMAD.SHL.U32 R108, R108, 0x2, RZ ;  /* 0x000000026c6c7824 */ /* 0x000fe200078e00ff */
[----:B------:R-:W-:-:S02]  /*08e0*/  SEL R14, R14, RZ, P1 ;  /* 0x000000ff0e0e7207 */ /* 0x000fc40000800000 */
[----:B------:R-:W-:Y:S02]  /*08f0*/  @!P5 LOP3.LUT R2, RZ, c[0x0][0x178], RZ, 0x33, !PT ;  /* 0x00005e00ff02da12 */ /* 0x000fe400078e33ff */
[----:B------:R1:W-:Y:S01]  /*0900*/  LDGSTS.E.BYPASS.128 [R108], [R10.64], P3 ;  /* 0x000000000a6c7fae */ /* 0x0003e20009901c4a */
[----:B------:R-:W-:Y:S02]  /*0910*/  ISETP.NE.U32.AND P4, PT, R14, RZ, PT ;  /* 0x000000ff0e00720c */ /* 0x000fe40003f85070 */
[----:B------:R-:W-:Y:S01]  /*0920*/  IMAD R2, R111, c[0x0][0x184], R2 ;  /* 0x000061006f027a24 */ /* 0x000fe200078e0202 */
[----:B------:R1:W-:Y:S01]  /*0930*/  LDGSTS.E.BYPASS.128 [R108+0x800], [R10.64], P3 ;  /* 0x008000000a6c7fae */ /* 0x0003e20009901c4a */
[----:B------:R-:W-:Y:S02]  /*0940*/  SEL R13, R13, RZ, P1 ;  /* 0x000000ff0d0d7207 */ /* 0x000fe40000800000 */
[----:B------:R-:W-:Y:S01]  /*0950*/  IMAD R120, R17, 0x20, R2 ;  /* 0x0000002011787824 */ /* 0x000fe200078e0202 */
[----:B------:R1:W-:Y:S01]  /*0960*/  LDGSTS.E.BYPASS.128 [R108+0x1000], [R10.64], P3 ;  /* 0x010000000a6c7fae */ /* 0x0003e20009901c4a */
[----:B------:R-:W-:Y:S01]  /*0970*/  IMAD.WIDE R122, R2, R3, c[0x0][0x168] ;  /* 0x00005a00027a7625 */ /* 0x000fe200078e0203 */
[----:B------:R-:W-:-:S02]  /*0980*/  ISETP.GT.AND P2, PT, R9, 0xbf, PT ;  /* 0x000000bf0900780c */ /* 0x000fc40003f44270 */
[----:B------:R1:W-:Y:S01]  /*0990*/  LDGSTS.E.BYPASS.128 [R108+0x1800], [R10.64], P3 ;  /* 0x018000000a6c7fae */ /* 0x0003e20009901c4a */
[----:B------:R-:W-:-:S03]  /*09a0*/  IMAD.WIDE R120, R120, R3, c[0x0][0x168] ;  /* 0x00005a0078787625 */ /* 0x000fc600078e0203 */
[----:B------:R1:W-:Y:S04]  /*09b0*/  LDGSTS.E.BYPASS.128 [R108+0x2000], [R10.64], P3 ;  /* 0x020000000a6c7fae */ /* 0x0003e80009901c4a */
[----:B------:R1:W-:Y:S04]  /*09c0*/  LDGSTS.E.BYPASS.128 [R108+0x2800], [R10.64], P3 ;  /* 0x028000000a6c7fae */ /* 0x0003e80009901c4a */
[----:B------:R1:W-:Y:S04]  /*09d0*/  LDGSTS.E.BYPASS.128 [R108+0x3000], [R10.64], P3 ;  /* 0x030000000a6c7fae */ /* 0x0003e80009901c4a */
[----:B------:R1:W-:Y:S01]  /*09e0*/  LDGSTS.E.BYPASS.128 [R108+0x3800], [R10.64], P3 ;  /* 0x038000000a6c7fae */ /* 0x0003e20009901c4a */
[----:B------:R-:W-:-:S03]  /*09f0*/  ISETP.GE.AND P3, PT, R111, UR6, PT ;  /* 0x000000066f007c0c */ /* 0x000fc6000bf66270 */
[----:B------:R-:W0:Y:S01]  /*0a00*/  LDGDEPBAR ;  /* 0x00000000000079af */ /* 0x000e220000000000 */
[----:B------:R-:W-:Y:S02]  /*0a10*/  SEL R15, RZ, 0x10, P3 ;  /* 0x00000010ff0f7807 */ /* 0x000fe40001800000 */
[----:B------:R-:W-:Y:S02]  /*0a20*/  ISETP.NE.U32.AND P3, PT, R12, RZ, PT ;  /* 0x000000ff0c00720c */ /* 0x000fe40003f65070 */
[----:B------:R-:W-:Y:S02]  /*0a30*/  SEL R12, RZ, 0x10, P6 ;  /* 0x00000010ff0c7807 */ /* 0x000fe40003000000 */
[----:B------:R-:W-:Y:S02]  /*0a40*/  ISETP.GE.AND P6, PT, R116, UR6, PT ;  /* 0x0000000674007c0c */ /* 0x000fe4000bfc6270 */
[----:B------:R-:W-:Y:S02]  /*0a50*/  SEL R14, R12, RZ, P1 ;  /* 0x000000ff0c0e7207 */ /* 0x000fe40000800000 */
[----:B------:R-:W-:-:S02]  /*0a60*/  LOP3.LUT R12, R118, 0x18, R88, 0x48, !PT ;  /* 0x00000018760c7812 */ /* 0x000fc400078e4858 */
[----:B------:R-:W-:Y:S02]  /*0a70*/  ISETP.NE.U32.AND P1, PT, R13, RZ, PT ;  /* 0x000000ff0d00720c */ /* 0x000fe40003f25070 */
[----:B------:R-:W-:Y:S01]  /*0a80*/  SEL R15, R15, RZ, P2 ;  /* 0x000000ff0f0f7207 */ /* 0x000fe20001000000 */
[----:B------:R-:W-:Y:S01]  /*0a90*/  IMAD R12, R111, 0x20, R12 ;  /* 0x000000206f0c7824 */ /* 0x000fe200078e020c */
[----:B------:R-:W-:Y:S02]  /*0aa0*/  SEL R13, RZ, 0x10, P6 ;  /* 0x00000010ff0d7807 */ /* 0x000fe40003000000 */
[----:B------:R-:W-:Y:S01]  /*0ab0*/  ISETP.GE.AND P6, PT, R110, UR6, PT ;  /* 0x000000066e007c0c */ /* 0x000fe2000bfc6270 */
[----:B------:R-:W-:Y:S01]  /*0ac0*/  IMAD.SHL.U32 R107, R12, 0x2, RZ ;  /* 0x000000020c6b7824 */ /* 0x000fe200078e00ff */
[----:B------:R-:W-:Y:S02]  /*0ad0*/  ISETP.NE.U32.AND P5, PT, R15, RZ, PT ;  /* 0x000000ff0f00720c */ /* 0x000fe40003fa5070 */
[----:B------:R-:W-:-:S02]  /*0ae0*/  SEL R15, RZ, 0x10, P6 ;  /* 0x00000010ff0f7807 */ /* 0x000fc40003000000 */
[----:B------:R1:W-:Y:S01]  /*0af0*/  LDGSTS.E.BYPASS.128 [R107+0xc000], [R122.64], P0 ;  /* 0x0c0000007a6b7fae */ /* 0x0003e20008101c4a */
[----:B------:R-:W-:Y:S02]  /*0b00*/  ISETP.NE.U32.AND P6, PT, R14, RZ, PT ;  /* 0x000000ff0e00720c */ /* 0x000fe40003fc5070 */
[----:B------:R-:W-:Y:S01]  /*0b10*/  SEL R13, R13, RZ, P2 ;  /* 0x000000ff0d0d7207 */ /* 0x000fe20001000000 */
[----:B------:R1:W-:Y:S01]  /*0b20*/  LDGSTS.E.BYPASS.128 [R107+0xc800], [R120.64], P3 ;  /* 0x0c800000786b7fae */ /* 0x0003e20009901c4a */
[----:B------:R-:W-:Y:S02]  /*0b30*/  SEL R15, R15, RZ, P2 ;  /* 0x000000ff0f0f7207 */ /* 0x000fe40001000000 */
[----:B------:R-:W-:Y:S01]  /*0b40*/  ISETP.NE.U32.AND P0, PT, R13, RZ, PT ;  /* 0x000000ff0d00720c */ /* 0x000fe20003f05070 */
[----:B------:R-:W0:Y:S04]  /*0b50*/  LDGDEPBAR ;  /* 0x00000000000079af */ /* 0x000e280000000000 */
[----:B------:R-:W-:Y:S01]  /*0b60*/  BAR.SYNC.DEFER_BLOCKING 0x0 ;  /* 0x0000000000007b1d */ /* 0x000fe20000010000 */
[----:B------:R-:W-:Y:S01]  /*0b70*/  ISETP.NE.U32.AND P2, PT, R15, RZ, PT ;  /* 0x000000ff0f00720c */ /* 0x000fe20003f45070 */
[----:B------:R-:W-:-:S04]  /*0b80*/  IMAD.WIDE R12, R109, 0x2, R122 ;  /* 0x000000026d0c7825 */ /* 0x000fc800078e027a */
[----:B------:R-:W-:-:S04]  /*0b90*/  IMAD.WIDE R14, R109, 0x2, R120 ;  /* 0x000000026d0e7825 */ /* 0x000fc800078e0278 */
[C---:B------:R-:W-:Y:S01]  /*0ba0*/  IMAD.WIDE R16, R109.reuse, 0x2, R12 ;  /* 0x000000026d107825 */ /* 0x040fe200078e020c */
[----:B------:R-:W-:Y:S01]  /*0bb0*/  @!PT LDS RZ, [RZ] ;  /* 0x00000000fffff984 */ /* 0x000fe20000000800 */
[----:B------:R-:W-:Y:S01]  /*0bc0*/  @!PT LDS RZ, [RZ] ;  /* 0x00000000fffff984 */ /* 0x000fe20000000800 */
[----:B------:R-:W-:Y:S01]  /*0bd0*/  @!PT LDS RZ, [RZ] ;  /* 0x00000000fffff984 */ /* 0x000fe20000000800 */
[----:B------:R1:W-:Y:S04]  /*0be0*/  LDGSTS.E.BYPASS.128 [R108+0x4000], [R10.64+0x80], P1 ;  /* 0x040000800a6c7fae */ /* 0x0003e80008901c4a */
[----:B------:R1:W-:Y:S04]  /*0bf0*/  LDGSTS.E.BYPASS.128 [R108+0x4800], [R10.64+0x80], P1 ;  /* 0x048000800a6c7fae */ /* 0x0003e80008901c4a */
[----:B------:R1:W-:Y:S04]  /*0c00*/  LDGSTS.E.BYPASS.128 [R108+0x5000], [R10.64+0x80], P1 ;  /* 0x050000800a6c7fae */ /* 0x0003e80008901c4a */
[----:B------:R1:W-:Y:S04]  /*0c10*/  LDGSTS.E.BYPASS.128 [R108+0x5800], [R10.64+0x80], P1 ;  /* 0x058000800a6c7fae */ /* 0x0003e80008901c4a */
[----:B------:R1:W-:Y:S04]  /*0c20*/  LDGSTS.E.BYPASS.128 [R108+0x6000], [R10.64+0x80], P1 ;  /* 0x060000800a6c7fae */ /* 0x0003e80008901c4a */
[----:B------:R1:W-:Y:S04]  /*0c30*/  LDGSTS.E.BYPASS.128 [R108+0x6800], [R10.64+0x80], P1 ;  /* 0x068000800a6c7fae */ /* 0x0003e80008901c4a */
[----:B------:R1:W-:Y:S04]  /*0c40*/  LDGSTS.E.BYPASS.128 [R108+0x7000], [R10.64+0x80], P1 ;  /* 0x070000800a6c7fae */ /* 0x0003e80008901c4a */
[----:B------:R1:W-:Y:S04]  /*0c50*/  LDGSTS.E.BYPASS.128 [R108+0x7800], [R10.64+0x80], P1 ;  /* 0x078000800a6c7fae */ /* 0x0003e80008901c4a */
[----:B------:R-:W0:Y:S04]  /*0c60*/  LDGDEPBAR ;  /* 0x00000000000079af */ /* 0x000e280000000000 */
[----:B------:R1:W-:Y:S04]  /*0c70*/  LDGSTS.E.BYPASS.128 [R107+0xd000], [R12.64], P4 ;  /* 0x0d0000000c6b7fae */ /* 0x0003e8000a101c4a */
[----:B------:R2:W-:Y:S04]  /*0c80*/  LDGSTS.E.BYPASS.128 [R107+0xd800], [R14.64], P6 ;  /* 0x0d8000000e6b7fae */ /* 0x0005e8000b101c4a */
[----:B------:R-:W0:Y:S04]  /*0c90*/  LDGDEPBAR ;  /* 0x00000000000079af */ /* 0x000e280000000000 */
[----:B------:R-:W-:Y:S01]  /*0ca0*/  BAR.SYNC.DEFER_BLOCKING 0x0 ;  /* 0x0000000000007b1d */ /* 0x000fe20000010000 */
[----:B--2---:R-:W-:-:S05]  /*0cb0*/  IMAD.WIDE R14, R109, 0x2, R14 ;  /* 0x000000026d0e7825 */ /* 0x004fca00078e020e */
        /* <DEDUP_REMOVED lines=10> */
[----:B------:R1:W-:Y:S01]  /*0d60*/  LDGSTS.E.BYPASS.128 [R108+0xb800], [R10.64+0x100], P0 ;  /* 0x0b8001000a6c7fae */ /* 0x0003e20008101c4a */
[----:B------:R-:W-:-:S03]  /*0d70*/  ISETP.GE.AND P0, PT, R9, 0x40, PT ;  /* 0x000000400900780c */ /* 0x000fc60003f06270 */
[----:B------:R-:W0:Y:S04]  /*0d80*/  LDGDEPBAR ;  /* 0x00000000000079af */ /* 0x000e280000000000 */
[----:B------:R1:W-:Y:S04]  /*0d90*/  LDGSTS.E.BYPASS.128 [R107+0xe000], [R16.64], P5 ;  /* 0x0e000000106b7fae */ /* 0x0003e8000a901c4a */
[----:B------:R1:W-:Y:S04]  /*0da0*/  LDGSTS.E.BYPASS.128 [R107+0xe800], [R14.64], P2 ;  /* 0x0e8000000e6b7fae */ /* 0x0003e80009101c4a */
[----:B------:R-:W0:Y:S01]  /*0db0*/  LDGDEPBAR ;  /* 0x00000000000079af */ /* 0x000e220000000000 */
[----:B------:R-:W-:Y:S05]  /*0dc0*/  @!P0 BRA `(.L_x_0) ;  /* 0x00000c8000008947 */ /* 0x000fea0003800000 */
[----:B-1----:R-:W-:Y:S01]  /*0dd0*/  LOP3.LUT R10, R88, 0x3, RZ, 0xc0, !PT ;  /* 0x00000003580a7812 */ /* 0x002fe200078ec0ff */
[----:B------:R-:W-:Y:S01]  /*0de0*/  IMAD.WIDE.U32 R12, R109, 0x6, RZ ;  /* 0x000000066d0c7825 */ /* 0x000fe200078e00ff */
[----:B------:R-:W-:Y:S01]  /*0df0*/  ISETP.NE.AND P0, PT, R18, RZ, PT ;  /* 0x000000ff1200720c */ /* 0x000fe20003f05270 */
[----:B------:R-:W-:Y:S01]  /*0e00*/  CS2R R48, SRZ ;  /* 0x0000000000307805 */ /* 0x000fe2000001ff00 */
[----:B------:R-:W-:Y:S01]  /*0e10*/  SHF.R.S32.HI R2, RZ, 0x1f, R9 ;  /* 0x0000001fff027819 */ /* 0x000fe20000011409 */
[----:B------:R-:W-:Y:S01]  /*0e20*/  IMAD R10, R10, 0x48, RZ ;  /* 0x000000480a0a7824 */ /* 0x000fe200078e02ff */
[----:B------:R-:W-:Y:S01]  /*0e30*/  SEL R11, RZ, 0x120, !P0 ;  /* 0x00000120ff0b7807 */ /* 0x000fe20004000000 */
[----:B------:R-:W-:Y:S01]  /*0e40*/  IMAD.IADD R16, R0, 0x1, R117 ;  /* 0x0000000100107824 */ /* 0x000fe200078e0275 */
[----:B------:R-:W-:Y:S01]  /*0e50*/  LEA.HI R106, R2, R9, RZ, 0x6 ;  /* 0x00000009026a7211 */ /* 0x000fe200078f30ff */
[----:B------:R-:W-:Y:S01]  /*0e60*/  IMAD.MOV.U32 R2, RZ, RZ, R12 ;  /* 0x000000ffff027224 */ /* 0x000fe200078e000c */
[----:B------:R-:W-:Y:S01]  /*0e70*/  LOP3.LUT R10, R11, R10, RZ, 0x3c, !PT ;  /* 0x0000000a0b0a7212 */ /* 0x000fe200078e3cff */
[----:B------:R-:W-:Y:S01]  /*0e80*/  IMAD.SHL.U32 R0, R88, 0x20, RZ ;  /* 0x0000002058007824 */ /* 0x000fe200078e00ff */
[----:B------:R-:W-:Y:S01]  /*0e90*/  SHF.R.S32.HI R18, RZ, 0x1f, R109 ;  /* 0x0000001fff127819 */ /* 0x000fe2000001146d */
[----:B------:R-:W-:Y:S01]  /*0ea0*/  IMAD.MOV.U32 R89, RZ, RZ, 0x2 ;  /* 0x00000002ff597424 */ /* 0x000fe200078e00ff */
[----:B------:R-:W-:Y:S01]  /*0eb0*/  SHF.R.S32.HI R9, RZ, 0x1, R88 ;  /* 0x00000001ff097819 */ /* 0x000fe20000011458 */
[----:B------:R-:W-:Y:S01]  /*0ec0*/  IMAD R12, R115, 0x40, R10 ;  /* 0x00000040730c7824 */ /* 0x000fe200078e020a */
[----:B------:R-:W-:Y:S01]  /*0ed0*/  SHF.R.U32.HI R15, RZ, 0x1, R114 ;  /* 0x00000001ff0f7819 */ /* 0x000fe20000011672 */
[----:B------:R-:W-:Y:S01]  /*0ee0*/  IMAD R17, R18, 0x6, RZ ;  /* 0x0000000612117824 */ /* 0x000fe200078e02ff */
[----:B------:R-:W-:Y:S01]  /*0ef0*/  SGXT R9, R9, 0x1 ;  /* 0x000000010909781a */ /* 0x000fe20000000200 */
[----:B------:R-:W-:Y:S01]  /*0f00*/  IMAD.WIDE.U32 R10, R16, R3, c[0x0][0x160] ;  /* 0x00005800100a7625 */ /* 0x000fe200078e0003 */
[----:B------:R-:W-:Y:S01]  /*0f10*/  LOP3.LUT R14, R0, 0x320, RZ, 0xc0, !PT ;  /* 0x00000320000e7812 */ /* 0x000fe200078ec0ff */
[----:B------:R-:W-:Y:S01]  /*0f20*/  CS2R R50, SRZ ;  /* 0x0000000000327805 */ /* 0x000fe2000001ff00 */
[----:B------:R-:W-:Y:S01]  /*0f30*/  LOP3.LUT R12, R12, R15, RZ, 0x3c, !PT ;  /* 0x0000000f0c0c7212 */ /* 0x000fe200078e3cff */
[----:B------:R-:W-:Y:S01]  /*0f40*/  IMAD.IADD R0, R13, 0x1, R17 ;  /* 0x000000010d007824 */ /* 0x000fe200078e0211 */
[----:B------:R-:W-:Y:S01]  /*0f50*/  LOP3.LUT R13, R14, 0x48, R9, 0xf8, !PT ;  /* 0x000000480e0d7812 */ /* 0x000fe200078ef809 */
[----:B------:R-:W-:Y:S01]  /*0f60*/  IMAD.SHL.U32 R9, R112, 0x20, RZ ;  /* 0x0000002070097824 */ /* 0x000fe200078e00ff */
[----:B------:R-:W-:Y:S01]  /*0f70*/  SEL R96, RZ, 0x90, !P0 ;  /* 0x00000090ff607807 */ /* 0x000fe20004000000 */
[----:B------:R-:W-:Y:S01]  /*0f80*/  IMAD R12, R113, 0x20, R12 ;  /* 0x00000020710c7824 */ /* 0x000fe200078e020c */
[----:B------:R-:W-:Y:S01]  /*0f90*/  IADD3 R10, P0, R10, 0x180, RZ ;  /* 0x000001800a0a7810 */ /* 0x000fe20007f1e0ff */
[----:B------:R-:W-:Y:S01]  /*0fa0*/  CS2R R52, SRZ ;  /* 0x0000000000347805 */ /* 0x000fe2000001ff00 */
[----:B------:R-:W-:Y:S01]  /*0fb0*/  LOP3.LUT R96, R13, R96, RZ, 0xfc, !PT ;  /* 0x000000600d607212 */ /* 0x000fe200078efcff */
[----:B------:R-:W-:Y:S01]  /*0fc0*/  CS2R R54, SRZ ;  /* 0x0000000000367805 */ /* 0x000fe2000001ff00 */
[----:B------:R-:W-:Y:S01]  /*0fd0*/  LOP3.LUT R104, R12, R9, RZ, 0x3c, !PT ;  /* 0x000000090c687212 */ /* 0x000fe200078e3cff */
[----:B------:R-:W-:Y:S01]  /*0fe0*/  IMAD.X R11, RZ, RZ, R11, P0 ;  /* 0x000000ffff0b7224 */ /* 0x000fe200000e060b */
[----:B------:R-:W-:Y:S01]  /*0ff0*/  SHF.R.S32.HI R106, RZ, 0x6, R106 ;  /* 0x00000006ff6a7819 */ /* 0x000fe2000001146a */
[----:B------:R-:W-:Y:S01]  /*1000*/  CS2R R68, SRZ ;  /* 0x0000000000447805 */ /* 0x000fe2000001ff00 */
        /* <DEDUP_REMOVED lines=11> */
[----:B------:R-:W-:Y:S01]  /*10c0*/  SHF.L.U64.HI R9, R109, 0x1, R18 ;  /* 0x000000016d097819 */ /* 0x000fe20000010212 */
[----:B------:R-:W-:Y:S01]  /*10d0*/  UIADD3 UR5, UR5, -0xc0, URZ ;  /* 0xffffff4005057890 */ /* 0x000fe2000fffe03f */
[----:B------:R-:W-:Y:S01]  /*10e0*/  IADD3 R105, R106, -0x3, RZ ;  /* 0xfffffffd6a697810 */ /* 0x000fe20007ffe0ff */
[----:B------:R-:W-:Y:S01]  /*10f0*/  UMOV UR4, URZ ;  /* 0x0000003f00047c82 */ /* 0x000fe20008000000 */
[C---:B------:R-:W-:Y:S01]  /*1100*/  LOP3.LUT R95, R96.reuse, 0x8, RZ, 0x3c, !PT ;  /* 0x00000008605f7812 */ /* 0x040fe200078e3cff */
[----:B------:R-:W-:Y:S01]  /*1110*/  UMOV UR6, 0xffffffff ;  /* 0xffffffff00067882 */ /* 0x000fe20000000000 */
[----:B------:R-:W-:-:S02]  /*1120*/  LOP3.LUT R94, R96, 0x408, RZ, 0x3c, !PT ;  /* 0x00000408605e7812 */ /* 0x000fc400078e3cff */
[C---:B------:R-:W-:Y:S02]  /*1130*/  LOP3.LUT R93, R96.reuse, 0x10, RZ, 0x3c, !PT ;  /* 0x00000010605d7812 */ /* 0x040fe400078e3cff */
[C---:B------:R-:W-:Y:S02]  /*1140*/  LOP3.LUT R92, R96.reuse, 0x410, RZ, 0x3c, !PT ;  /* 0x00000410605c7812 */ /* 0x040fe400078e3cff */
[C---:B------:R-:W-:Y:S02]  /*1150*/  LOP3.LUT R91, R96.reuse, 0x18, RZ, 0x3c, !PT ;  /* 0x00000018605b7812 */ /* 0x040fe400078e3cff */
[----:B------:R-:W-:Y:S02]  /*1160*/  LOP3.LUT R90, R96, 0x418, RZ, 0x3c, !PT ;  /* 0x00000418605a7812 */ /* 0x000fe400078e3cff */
[C---:B------:R-:W-:Y:S02]  /*1170*/  LOP3.LUT R103, R104.reuse, 0x10, RZ, 0x3c, !PT ;  /* 0x0000001068677812 */ /* 0x040fe400078e3cff */
[----:B------:R-:W-:-:S02]  /*1180*/  LOP3.LUT R102, R104, 0x20, RZ, 0x3c, !PT ;  /* 0x0000002068667812 */ /* 0x000fc400078e3cff */
[C---:B------:R-:W-:Y:S02]  /*1190*/  LOP3.LUT R101, R104.reuse, 0x30, RZ, 0x3c, !PT ;  /* 0x0000003068657812 */ /* 0x040fe400078e3cff */
[C---:B------:R-:W-:Y:S02]  /*11a0*/  LOP3.LUT R100, R104.reuse, 0x1000, RZ, 0x3c, !PT ;  /* 0x0000100068647812 */ /* 0x040fe400078e3cff */
[C---:B------:R-:W-:Y:S02]  /*11b0*/  LOP3.LUT R99, R104.reuse, 0x1010, RZ, 0x3c, !PT ;  /* 0x0000101068637812 */ /* 0x040fe400078e3cff */
[C---:B------:R-:W-:Y:S02]  /*11c0*/  LOP3.LUT R98, R104.reuse, 0x1020, RZ, 0x3c, !PT ;  /* 0x0000102068627812 */ /* 0x040fe400078e3cff */
[----:B------:R-:W-:Y:S02]  /*11d0*/  LOP3.LUT R97, R104, 0x1030, RZ, 0x3c, !PT ;  /* 0x0000103068617812 */ /* 0x000fe400078e3cff */
.L_x_1:
[----:B------:R-:W-:-:S04]  /*11e0*/  DEPBAR.LE SB0, 0x4 ;  /* 0x000081000000791a */ /* 0x000fc80000000000 */
[----:B------:R-:W-:Y:S01]  /*11f0*/  UIADD3 UR6, UR6, 0x1, URZ ;  /* 0x0000000106067890 */ /* 0x000fe2000fffe03f */
[----:B------:R-:W-:Y:S01]  /*1200*/  BAR.SYNC.DEFER_BLOCKING 0x0 ;  /* 0x0000000000007b1d */ /* 0x000fe20000010000 */
[----:B------:R-:W-:Y:S02]  /*1210*/  ISETP.GE.AND P1, PT, R116, UR5, PT ;  /* 0x0000000574007c0c */ /* 0x000fe4000bf26270 */
[----:B------:R-:W-:Y:S01]  /*1220*/  UISETP.GT.AND UP0, UPT, UR6, 0x2, UPT ;  /* 0x000000020600788c */ /* 0x000fe2000bf04270 */
[----:B------:R-:W-:Y:S02]  /*1230*/  ISETP.GE.AND P2, PT, R111, UR5, PT ;  /* 0x000000056f007c0c */ /* 0x000fe4000bf46270 */
[----:B------:R-:W-:Y:S01]  /*1240*/  ISETP.GE.AND P3, PT, R110, UR5, PT ;  /* 0x000000056e007c0c */ /* 0x000fe2000bf66270 */
[----:B------:R-:W-:Y:S01]  /*1250*/  USEL UR6, UR6, URZ, !UP0 ;  /* 0x0000003f06067287 */ /* 0x000fe2000c000000 */
[----:B------:R-:W-:Y:S01]  /*1260*/  ISETP.LE.AND P0, PT, R105, UR4, PT ;  /* 0x0000000469007c0c */ /* 0x000fe2000bf03270 */
[----:B------:R-:W-:Y:S01]  /*1270*/  UIADD3 UR4, UR4, 0x1, URZ ;  /* 0x0000000104047890 */ /* 0x000fe2000fffe03f */
[----:B------:R-:W-:Y:S01]  /*1280*/  IADD3 R89, R89, 0x1, RZ ;  /* 0x0000000159597810 */ /* 0x000fe20007ffe0ff */
[----:B------:R-:W-:-:S02]  /*1290*/  USHF.L.U32 UR7, UR6, 0xe, URZ ;  /* 0x0000000e06077899 */ /* 0x000fc4000800063f */
[----:B------:R-:W-:Y:S02]  /*12a0*/  ULEA UR8, UR6, 0xc000, 0xc ;  /* 0x0000c00006087891 */ /* 0x000fe4000f8e603f */
[----:B------:R-:W-:Y:S02]  /*12b0*/  UIADD3 UR5, UR5, -0x40, URZ ;  /* 0xffffffc005057890 */ /* 0x000fe4000fffe03f */
[----:B------:R-:W-:Y:S02]  /*12c0*/  LEA R56, R104, UR7, 0x1 ;  /* 0x0000000768387c11 */ /* 0x000fe4000f8e08ff */
[----:B-1----:R-:W-:Y:S02]  /*12d0*/  LEA R12, R95, UR8, 0x1 ;  /* 0x000000085f0c7c11 */ /* 0x002fe4000f8e08ff */
[----:B------:R-:W-:Y:S02]  /*12e0*/  LEA R24, R93, UR8, 0x1 ;  /* 0x000000085d187c11 */ /* 0x000fe4000f8e08ff */
[----:B------:R-:W-:Y:S01]  /*12f0*/  LEA R72, R96, UR8, 0x1 ;  /* 0x0000000860487c11 */ /* 0x000fe2000f8e08ff */
[----:B------:R-:W-:Y:S01]  /*1300*/  LDSM.16.M88.4 R56, [R56] ;  /* 0x000000003838783b */ /* 0x000fe20000000200 */
[----:B------:R-:W-:-:S02]  /*1310*/  LEA R20, R91, UR8, 0x1 ;  /* 0x000000085b147c11 */ /* 0x000fc4000f8e08ff */
[----:B------:R-:W-:Y:S01]  /*1320*/  LEA R76, R103, UR7, 0x1 ;  /* 0x00000007674c7c11 */ /* 0x000fe2000f8e08ff */
[----:B------:R-:W1:Y:S01]  /*1330*/  LDSM.16.MT88.4 R16, [R72] ;  /* 0x000000004810783b */ /* 0x000e620000004200 */
[----:B------:R-:W-:Y:S02]  /*1340*/  LEA R60, R100, UR7, 0x1 ;  /* 0x00000007643c7c11 */ /* 0x000fe4000f8e08ff */
[----:B------:R-:W-:Y:S01]  /*1350*/  LEA R84, R102, UR7, 0x1 ;  /* 0x0000000766547c11 */ /* 0x000fe2000f8e08ff */
[----:B------:R-:W2:Y:S01]  /*1360*/  LDSM.16.MT88.4 R12, [R12] ;  /* 0x000000000c0c783b */ /* 0x000ea20000004200 */
[----:B------:R-:W-:Y:S02]  /*1370*/  LEA R64, R94, UR8, 0x1 ;  /* 0x000000085e407c11 */ /* 0x000fe4000f8e08ff */
[----:B------:R-:W-:Y:S01]  /*1380*/  LEA R80, R98, UR7, 0x1 ;  /* 0x0000000762507c11 */ /* 0x000fe2000f8e08ff */
[----:B------:R-:W3:Y:S04]  /*1390*/  LDSM.16.MT88.4 R24, [R24] ;  /* 0x000000001818783b */ /* 0x000ee80000004200 */
[----:B------:R-:W4:Y:S04]  /*13a0*/  LDSM.16.MT88.4 R20, [R20] ;  /* 0x000000001414783b */ /* 0x000f280000004200 */
[----:B------:R-:W5:Y:S04]  /*13b0*/  LDSM.16.M88.4 R76, [R76] ;  /* 0x000000004c4c783b */ /* 0x000f680000000200 */
[----:B------:R-:W4:Y:S04]  /*13c0*/  LDSM.16.M88.4 R60, [R60] ;  /* 0x000000003c3c783b */ /* 0x000f280000000200 */
[----:B------:R-:W-:Y:S04]  /*13d0*/  LDSM.16.M88.4 R84, [R84] ;  /* 0x000000005454783b */ /* 0x000fe80000000200 */
[----:B------:R-:W-:Y:S04]  /*13e0*/  LDSM.16.MT88.4 R72, [R72+0x800] ;  /* 0x000800004848783b */ /* 0x000fe80000004200 */
[----:B------:R-:W-:Y:S04]  /*13f0*/  LDSM.16.MT88.4 R64, [R64] ;  /* 0x000000004040783b */ /* 0x000fe80000004200 */
[----:B------:R-:W-:Y:S01]  /*1400*/  LDSM.16.M88.4 R80, [R80] ;  /* 0x000000005050783b */ /* 0x000fe20000000200 */
[C---:B-1----:R-:W-:Y:S08]  /*1410*/  HMMA.16816.F32 R48, R56.reuse, R16, R48 ;  /* 0x000000103830723c */ /* 0x042ff00000001830 */
[C---:B--2---:R-:W-:Y:S08]  /*1420*/  HMMA.16816.F32 R52, R56.reuse, R12, R52 ;  /* 0x0000000c3834723c */ /* 0x044ff00000001834 */
[C---:B---3--:R-:W-:Y:S08]  /*1430*/  HMMA.16816.F32 R68, R56.reuse, R24, R68 ;  /* 0x000000183844723c */ /* 0x048ff00000001844 */
[----:B----4-:R-:W-:Y:S07]  /*1440*/  HMMA.16816.F32 R56, R56, R20, R28 ;  /* 0x000000143838723c */ /* 0x010fee000000181c */
[----:B------:R-:W-:Y:S01]  /*1450*/  LEA R28, R99, UR7, 0x1 ;  /* 0x00000007631c7c11 */ /* 0x000fe2000f8e08ff */
[C---:B-----5:R-:W-:Y:S05]  /*1460*/  HMMA.16816.F32 R48, R76.reuse, R18, R48 ;  /* 0x000000124c30723c */ /* 0x060fea0000001830 */
[----:B------:R-:W1:Y:S03]  /*1470*/  LDSM.16.M88.4 R28, [R28] ;  /* 0x000000001c1c783b */ /* 0x000e660000000200 */
[C---:B------:R-:W-:Y:S08]  /*1480*/  HMMA.16816.F32 R52, R76.reuse, R14, R52 ;  /* 0x0000000e4c34723c */ /* 0x040ff00000001834 */
[----:B------:R-:W-:Y:S08]  /*1490*/  HMMA.16816.F32 R68, R76, R26, R68 ;  /* 0x0000001a4c44723c */ /* 0x000ff00000001844 */
[C---:B------:R-:W-:Y:S07]  /*14a0*/  HMMA.16816.F32 R32, R60.reuse, R16, R32 ;  /* 0x000000103c20723c */ /* 0x040fee0000001820 */
[----:B------:R-:W-:Y:S01]  /*14b0*/  LEA R16, R97, UR7, 0x1 ;  /* 0x0000000761107c11 */ /* 0x000fe2000f8e08ff */
[C---:B------:R-:W-:Y:S07]  /*14c0*/  HMMA.16816.F32 R36, R60.reuse, R12, R36 ;  /* 0x0000000c3c24723c */ /* 0x040fee0000001824 */
[----:B------:R-:W-:Y:S01]  /*14d0*/  LEA R12, R101, UR7, 0x1 ;  /* 0x00000007650c7c11 */ /* 0x000fe2000f8e08ff */
[C---:B------:R-:W-:Y:S08]  /*14e0*/  HMMA.16816.F32 R40, R60.reuse, R24, R40 ;  /* 0x000000183c28723c */ /* 0x040ff00000001828 */
[----:B------:R-:W-:Y:S07]  /*14f0*/  HMMA.16816.F32 R44, R60, R20, R44 ;  /* 0x000000143c2c723c */ /* 0x000fee000000182c */
[----:B------:R-:W-:Y:S01]  /*1500*/  LEA R60, R92, UR8, 0x1 ;  /* 0x000000085c3c7c11 */ /* 0x000fe2000f8e08ff */
[----:B------:R-:W-:Y:S05]  /*1510*/  HMMA.16816.F32 R76, R76, R22, R56 ;  /* 0x000000164c4c723c */ /* 0x000fea0000001838 */
[----:B------:R-:W2:Y:S02]  /*1520*/  LDSM.16.MT88.4 R60, [R60] ;  /* 0x000000003c3c783b */ /* 0x000ea40000004200 */
[----:B------:R-:W-:Y:S01]  /*1530*/  LEA R56, R90, UR8, 0x1 ;  /* 0x000000085a387c11 */ /* 0x000fe2000f8e08ff */
[C---:B-1----:R-:W-:Y:S01]  /*1540*/  HMMA.16816.F32 R36, R28.reuse, R14, R36 ;  /* 0x0000000e1c24723c */ /* 0x042fe20000001824 */
[----:B------:R-:W-:Y:S04]  /*1550*/  LDSM.16.M88.4 R12, [R12] ;  /* 0x000000000c0c783b */ /* 0x000fe80000000200 */
[----:B------:R-:W1:Y:S03]  /*1560*/  LDSM.16.MT88.4 R56, [R56] ;  /* 0x000000003838783b */ /* 0x000e660000004200 */
[C---:B------:R-:W-:Y:S08]  /*1570*/  HMMA.16816.F32 R32, R28.reuse, R18, R32 ;  /* 0x000000121c20723c */ /* 0x040ff00000001820 */
[C---:B------:R-:W-:Y:S08]  /*1580*/  HMMA.16816.F32 R40, R28.reuse, R26, R40 ;  /* 0x0000001a1c28723c */ /* 0x040ff00000001828 */
[----:B------:R-:W-:Y:S01]  /*1590*/  HMMA.16816.F32 R28, R28, R22, R44 ;  /* 0x000000161c1c723c */ /* 0x000fe2000000182c */
[----:B------:R-:W3:Y:S07]  /*15a0*/  LDSM.16.M88.4 R44, [R16] ;  /* 0x00000000102c783b */ /* 0x000eee0000000200 */
[C---:B------:R-:W-:Y:S08]  /*15b0*/  HMMA.16816.F32 R48, R84.reuse, R72, R48 ;  /* 0x000000485430723c */ /* 0x040ff00000001830 */
[C---:B------:R-:W-:Y:S08]  /*15c0*/  HMMA.16816.F32 R52, R84.reuse, R64, R52 ;  /* 0x000000405434723c */ /* 0x040ff00000001834 */
[C---:B--2---:R-:W-:Y:S08]  /*15d0*/  HMMA.16816.F32 R68, R84.reuse, R60, R68 ;  /* 0x0000003c5444723c */ /* 0x044ff00000001844 */
[----:B-1----:R-:W-:Y:S08]  /*15e0*/  HMMA.16816.F32 R76, R84, R56, R76 ;  /* 0x00000038544c723c */ /* 0x002ff0000000184c */
[C---:B------:R-:W-:Y:S08]  /*15f0*/  HMMA.16816.F32 R32, R80.reuse, R72, R32 ;  /* 0x000000485020723c */ /* 0x040ff00000001820 */
[C---:B------:R-:W-:Y:S08]  /*1600*/  HMMA.16816.F32 R36, R80.reuse, R64, R36 ;  /* 0x000000405024723c */ /* 0x040ff00000001824 */
[C---:B------:R-:W-:Y:S08]  /*1610*/  HMMA.16816.F32 R40, R80.reuse, R60, R40 ;  /* 0x0000003c5028723c */ /* 0x040ff00000001828 */
[----:B------:R-:W-:Y:S08]  /*1620*/  HMMA.16816.F32 R80, R80, R56, R28 ;  /* 0x000000385050723c */ /* 0x000ff0000000181c */
[C---:B------:R-:W-:Y:S08]  /*1630*/  HMMA.16816.F32 R48, R12.reuse, R74, R48 ;  /* 0x0000004a0c30723c */ /* 0x040ff00000001830 */
[C---:B------:R-:W-:Y:S08]  /*1640*/  HMMA.16816.F32 R52, R12.reuse, R66, R52 ;  /* 0x000000420c34723c */ /* 0x040ff00000001834 */
[C---:B------:R-:W-:Y:S08]  /*1650*/  HMMA.16816.F32 R68, R12.reuse, R62, R68 ;  /* 0x0000003e0c44723c */ /* 0x040ff00000001844 */
[----:B------:R-:W-:Y:S07]  /*1660*/  HMMA.16816.F32 R28, R12, R58, R76 ;  /* 0x0000003a0c1c723c */ /* 0x000fee000000184c */
[----:B------:R-:W-:Y:S01]  /*1670*/  SEL R12, RZ, 0x10, P1 ;  /* 0x00000010ff0c7807 */ /* 0x000fe20000800000 */
[----:B---3--:R-:W-:Y:S01]  /*1680*/  HMMA.16816.F32 R32, R44, R74, R32 ;  /* 0x0000004a2c20723c */ /* 0x008fe20000001820 */
[----:B------:R-:W-:-:S02]  /*1690*/  SEL R13, RZ, 0x10, P2 ;  /* 0x00000010ff0d7807 */ /* 0x000fc40001000000 */
[----:B------:R-:W-:Y:S02]  /*16a0*/  SEL R14, RZ, 0x10, P3 ;  /* 0x00000010ff0e7807 */ /* 0x000fe40001800000 */
[----:B------:R-:W-:Y:S02]  /*16b0*/  SEL R12, R12, RZ, !P0 ;  /* 0x000000ff0c0c7207 */ /* 0x000fe40004000000 */
[----:B------:R-:W-:Y:S01]  /*16c0*/  SEL R13, R13, RZ, !P0 ;  /* 0x000000ff0d0d7207 */ /* 0x000fe20004000000 */
[C---:B------:R-:W-:Y:S01]  /*16d0*/  HMMA.16816.F32 R36, R44.reuse, R66, R36 ;  /* 0x000000422c24723c */ /* 0x040fe20000001824 */
[----:B------:R-:W-:Y:S01]  /*16e0*/  SEL R14, R14, RZ, !P0 ;  /* 0x000000ff0e0e7207 */ /* 0x000fe20004000000 */
[----:B------:R-:W-:Y:S01]  /*16f0*/  BAR.SYNC.DEFER_BLOCKING 0x0 ;  /* 0x0000000000007b1d */ /* 0x000fe20000010000 */
[C---:B------:R-:W-:Y:S02]  /*1700*/  ISETP.GT.AND P0, PT, R89.reuse, 0x2, PT ;  /* 0x000000025900780c */ /* 0x040fe40003f04270 */
[----:B------:R-:W-:Y:S01]  /*1710*/  ISETP.NE.U32.AND P1, PT, R12, RZ, PT ;  /* 0x000000ff0c00720c */ /* 0x000fe20003f25070 */
[----:B------:R-:W-:Y:S01]  /*1720*/  IMAD.MOV.U32 R12, RZ, RZ, R10 ;  /* 0x000000ffff0c7224 */ /* 0x000fe200078e000a */
[----:B------:R-:W-:Y:S01]  /*1730*/  SEL R89, R89, RZ, !P0 ;  /* 0x000000ff59597207 */ /* 0x000fe20004000000 */
[----:B------:R-:W-:Y:S01]  /*1740*/  HMMA.16816.F32 R40, R44, R62, R40 ;  /* 0x0000003e2c28723c */ /* 0x000fe20000001828 */
[----:B------:R-:W-:Y:S01]  /*1750*/  ISETP.NE.U32.AND P2, PT, R13, RZ, PT ;  /* 0x000000ff0d00720c */ /* 0x000fe20003f45070 */
[----:B------:R-:W-:Y:S01]  /*1760*/  IMAD.MOV.U32 R13, RZ, RZ, R11 ;  /* 0x000000ffff0d7224 */ /* 0x000fe200078e000b */
[----:B------:R-:W-:Y:S01]  /*1770*/  IADD3 R16, P0, R122, R2, RZ ;  /* 0x000000027a107210 */ /* 0x000fe20007f1e0ff */
[----:B------:R-:W-:Y:S01]  /*1780*/  IMAD R19, R89, 0x4000, R108 ;  /* 0x0000400059137824 */ /* 0x000fe200078e026c */
[----:B------:R-:W-:-:S02]  /*1790*/  ISETP.NE.U32.AND P3, PT, R14, RZ, PT ;  /* 0x000000ff0e00720c */ /* 0x000fc40003f65070 */
[----:B------:R-:W-:Y:S01]  /*17a0*/  LEA R10, R89, 0xc000, 0xc ;  /* 0x0000c000590a7811 */ /* 0x000fe200078e60ff */
[----:B------:R-:W-:Y:S01]  /*17b0*/  IMAD.X R17, R123, 0x1, R0, P0 ;  /* 0x000000017b117824 */ /* 0x000fe200000e0600 */
[----:B------:R-:W-:Y:S01]  /*17c0*/  ISETP.NE.AND P0, PT, R106, UR4, PT ;  /* 0x000000046a007c0c */ /* 0x000fe2000bf05270 */
[----:B------:R-:W-:Y:S01]  /*17d0*/  HMMA.16816.F32 R44, R44, R58, R80 ;  /* 0x0000003a2c2c723c */ /* 0x000fe20000001850 */
[----:B------:R-:W-:Y:S01]  /*17e0*/  IADD3 R14, P4, R120, R2, RZ ;  /* 0x00000002780e7210 */ /* 0x000fe20007f9e0ff */
[----:B------:R-:W-:-:S04]  /*17f0*/  IMAD.IADD R21, R107, 0x1, R10 ;  /* 0x000000016b157824 */ /* 0x000fc800078e020a */
[----:B------:R-:W-:Y:S01]  /*1800*/  IMAD.X R15, R121, 0x1, R0, P4 ;  /* 0x00000001790f7824 */ /* 0x000fe200020e0600 */
[----:B------:R-:W-:Y:S01]  /*1810*/  @!PT LDS RZ, [RZ] ;  /* 0x00000000fffff984 */ /* 0x000fe20000000800 */
[----:B------:R-:W-:Y:S01]  /*1820*/  @!PT LDS RZ, [RZ] ;  /* 0x00000000fffff984 */ /* 0x000fe20000000800 */
[----:B------:R-:W-:Y:S01]  /*1830*/  @!PT LDS RZ, [RZ] ;  /* 0x00000000fffff984 */ /* 0x000fe20000000800 */
[----:B------:R1:W-:Y:S04]  /*1840*/  LDGSTS.E.BYPASS.128 [R19], [R12.64], P1 ;  /* 0x000000000c137fae */ /* 0x0003e80008901c4a */
[----:B------:R1:W-:Y:S04]  /*1850*/  LDGSTS.E.BYPASS.128 [R19+0x800], [R12.64], P1 ;  /* 0x008000000c137fae */ /* 0x0003e80008901c4a */
[----:B------:R1:W-:Y:S04]  /*1860*/  LDGSTS.E.BYPASS.128 [R19+0x1000], [R12.64], P1 ;  /* 0x010000000c137fae */ /* 0x0003e80008901c4a */
[----:B------:R1:W-:Y:S04]  /*1870*/  LDGSTS.E.BYPASS.128 [R19+0x1800], [R12.64], P1 ;  /* 0x018000000c137fae */ /* 0x0003e80008901c4a */
[----:B------:R1:W-:Y:S04]  /*1880*/  LDGSTS.E.BYPASS.128 [R19+0x2000], [R12.64], P1 ;  /* 0x020000000c137fae */ /* 0x0003e80008901c4a */
[----:B------:R1:W-:Y:S04]  /*1890*/  LDGSTS.E.BYPASS.128 [R19+0x2800], [R12.64], P1 ;  /* 0x028000000c137fae */ /* 0x0003e80008901c4a */
[----:B------:R1:W-:Y:S04]  /*18a0*/  LDGSTS.E.BYPASS.128 [R19+0x3000], [R12.64], P1 ;  /* 0x030000000c137fae */ /* 0x0003e80008901c4a */
[----:B------:R1:W-:Y:S01]  /*18b0*/  LDGSTS.E.BYPASS.128 [R19+0x3800], [R12.64], P1 ;  /* 0x038000000c137fae */ /* 0x0003e20008901c4a */
[----:B------:R-:W-:-:S03]  /*18c0*/  LEA R2, P1, R109, R2, 0x1 ;  /* 0x000000026d027211 */ /* 0x000fc600078208ff */
[----:B------:R-:W0:Y:S02]  /*18d0*/  LDGDEPBAR ;  /* 0x00000000000079af */ /* 0x000e240000000000 */
[----:B------:R-:W-:Y:S02]  /*18e0*/  IMAD.X R0, R0, 0x1, R9, P1 ;  /* 0x0000000100007824 */ /* 0x000fe400008e0609 */
[----:B------:R1:W-:Y:S01]  /*18f0*/  LDGSTS.E.BYPASS.128 [R21], [R16.64], P2 ;  /* 0x0000000010157fae */ /* 0x0003e20009101c4a */
[----:B------:R-:W-:-:S03]  /*1900*/  IADD3 R10, P2, R12, 0x80, RZ ;  /* 0x000000800c0a7810 */ /* 0x000fc60007f5e0ff */
[----:B------:R1:W-:Y:S02]  /*1910*/  LDGSTS.E.BYPASS.128 [R21+0x800], [R14.64], P3 ;  /* 0x008000000e157fae */ /* 0x0003e40009901c4a */
[----:B------:R-:W-:Y:S02]  /*1920*/  IMAD.X R11, RZ, RZ, R13, P2 ;  /* 0x000000ffff0b7224 */ /* 0x000fe400010e060d */
[----:B------:R-:W0:Y:S01]  /*1930*/  LDGDEPBAR ;  /* 0x00000000000079af */ /* 0x000e220000000000 */
[----:B------:R-:W-:Y:S05]  /*1940*/  @P0 BRA `(.L_x_1) ;  /* 0xfffff89000000947 */ /* 0x000fea000383ffff */
[----:B------:R-:W-:Y:S02]  /*1950*/  F2FP.PACK_AB R46, R47, R46 ;  /* 0x0000002e2f2e723e */ /* 0x000fe400000000ff */
[----:B------:R-:W-:Y:S02]  /*1960*/  F2FP.PACK_AB R44, R45, R44 ;  /* 0x0000002c2d2c723e */ /* 0x000fe400000000ff */
[----:B------:R-:W-:Y:S02]  /*1970*/  F2FP.PACK_AB R42, R43, R42 ;  /* 0x0000002a2b2a723e */ /* 0x000fe400000000ff */
[----:B------:R-:W-:-:S02]  /*1980*/  F2FP.PACK_AB R40, R41, R40 ;  /* 0x000000282928723e */ /* 0x000fc400000000ff */
[----:B------:R-:W-:Y:S02]  /*1990*/  F2FP.PACK_AB R38, R39, R38 ;  /* 0x000000262726723e */ /* 0x000fe400000000ff */
[----:B------:R-:W-:Y:S02]  /*19a0*/  F2FP.PACK_AB R36, R37, R36 ;  /* 0x000000242524723e */ /* 0x000fe400000000ff */
        /* <DEDUP_REMOVED lines=10> */
.L_x_0:
[----:B------:R-:W-:Y:S01]  /*1a50*/  IMAD.SHL.U32 R88, R88, 0x2, RZ ;  /* 0x0000000258587824 */ /* 0x000fe200078e00ff */
[----:B------:R-:W-:-:S04]  /*1a60*/  DEPBAR.LE SB0, 0x0 ;  /* 0x000080000000791a */ /* 0x000fc80000000000 */
[----:B------:R-:W-:Y:S01]  /*1a70*/  LOP3.LUT R88, R88, 0x6, RZ, 0xc0, !PT ;  /* 0x0000000658587812 */ /* 0x000fe200078ec0ff */
[----:B------:R-:W-:Y:S01]  /*1a80*/  IMAD.SHL.U32 R114, R114, 0x8, RZ ;  /* 0x0000000872727824 */ /* 0x000fe200078e00ff */
[----:B------:R-:W-:Y:S01]  /*1a90*/  BAR.SYNC.DEFER_BLOCKING 0x0 ;  /* 0x0000000000007b1d */ /* 0x000fe20000010000 */
[----:B------:R-:W-:Y:S01]  /*1aa0*/  IMAD.SHL.U32 R9, R112, 0x10, RZ ;  /* 0x0000001070097824 */ /* 0x000fe200078e00ff */
[----:B------:R-:W-:Y:S01]  /*1ab0*/  ISETP.GE.AND P0, PT, R4, c[0x0][0x178], PT ;  /* 0x00005e0004007a0c */ /* 0x000fe20003f06270 */
[----:B------:R-:W-:Y:S01]  /*1ac0*/  IMAD R88, R113, 0x10, R88 ;  /* 0x0000001071587824 */ /* 0x000fe200078e0258 */
[----:B-1----:R-:W-:Y:S01]  /*1ad0*/  LOP3.LUT R11, R114, 0x340, R118, 0xf8, !PT ;  /* 0x00000340720b7812 */ /* 0x002fe200078ef876 */
[----:B------:R-:W-:Y:S02]  /*1ae0*/  IMAD.MOV R5, RZ, RZ, -R5 ;  /* 0x000000ffff057224 */ /* 0x000fe400078e0a05 */
[----:B------:R-:W-:Y:S01]  /*1af0*/  IMAD R88, R115, 0x8, R88 ;  /* 0x0000000873587824 */ /* 0x000fe200078e0258 */
[----:B------:R-:W-:Y:S01]  /*1b00*/  LOP3.LUT R11, R11, R116, RZ, 0xfc, !PT ;  /* 0x000000740b0b7212 */ /* 0x000fe200078efcff */
[----:B------:R-:W-:-:S02]  /*1b10*/  IMAD R7, R7, R5, R6 ;  /* 0x0000000507077224 */ /* 0x000fc400078e0206 */
[----:B------:R-:W-:Y:S01]  /*1b20*/  IMAD.MOV.U32 R5, RZ, RZ, c[0x0][0x188] ;  /* 0x00006200ff057624 */ /* 0x000fe200078e00ff */
[----:B------:R-:W-:Y:S01]  /*1b30*/  IADD3 R88, R114, R88, R117 ;  /* 0x0000005872587210 */ /* 0x000fe20007ffe075 */
[----:B------:R-:W-:Y:S01]  /*1b40*/  IMAD R7, R8, 0x8, R7 ;  /* 0x0000000808077824 */ /* 0x000fe200078e0207 */
[----:B------:R-:W-:Y:S02]  /*1b50*/  LOP3.LUT R0, R11, 0x400, RZ, 0xfc, !PT ;  /* 0x000004000b007812 */ /* 0x000fe400078efcff */
[----:B------:R-:W-:Y:S02]  /*1b60*/  LOP3.LUT R9, R88, R9, RZ, 0x3c, !PT ;  /* 0x0000000958097212 */ /* 0x000fe400078e3cff */
[----:B------:R-:W-:Y:S02]  /*1b70*/  SHF.R.U32.HI R10, RZ, 0x1, R11 ;  /* 0x00000001ff0a7819 */ /* 0x000fe4000001160b */
[----:B------:R-:W-:Y:S02]  /*1b80*/  LOP3.LUT R2, R9, 0x100, RZ, 0x3c, !PT ;  /* 0x0000010009027812 */ /* 0x000fe400078e3cff */
[----:B------:R-:W-:-:S02]  /*1b90*/  SHF.R.U32.HI R12, RZ, 0x1, R0 ;  /* 0x00000001ff0c7819 */ /* 0x000fc40000011600 */
[----:B------:R-:W-:Y:S02]  /*1ba0*/  SHF.R.U32.HI R0, RZ, 0x1, R2 ;  /* 0x00000001ff007819 */ /* 0x000fe40000011602 */
[----:B------:R-:W-:Y:S02]  /*1bb0*/  LOP3.LUT R10, R10, 0x1f0, RZ, 0xc0, !PT ;  /* 0x000001f00a0a7812 */ /* 0x000fe400078ec0ff */
[----:B------:R-:W-:Y:S02]  /*1bc0*/  LOP3.LUT R12, R12, 0x3f0, RZ, 0xc0, !PT ;  /* 0x000003f00c0c7812 */ /* 0x000fe400078ec0ff */
[----:B------:R-:W-:Y:S01]  /*1bd0*/  LOP3.LUT R13, R0, 0x7ffffff0, RZ, 0xc0, !PT ;  /* 0x7ffffff0000d7812 */ /* 0x000fe200078ec0ff */
[C---:B------:R-:W-:Y:S01]  /*1be0*/  IMAD R20, R11.reuse, 0x2, R10 ;  /* 0x000000020b147824 */ /* 0x040fe200078e020a */
[----:B------:R-:W-:Y:S01]  /*1bf0*/  SHF.R.U32.HI R0, RZ, 0x1, R9 ;  /* 0x00000001ff007819 */ /* 0x000fe20000011609 */
[----:B------:R-:W-:Y:S01]  /*1c00*/  IMAD R22, R11, 0x2, R12 ;  /* 0x000000020b167824 */ /* 0x000fe200078e020c */
[----:B------:R-:W-:Y:S01]  /*1c10*/  LOP3.LUT R11, R9, 0x8, RZ, 0x3c, !PT ;  /* 0x00000008090b7812 */ /* 0x000fe200078e3cff */
[----:B------:R-:W-:Y:S01]  /*1c20*/  IMAD R21, R2, 0x2, R13 ;  /* 0x0000000202157824 */ /* 0x000fe200078e020d */
[----:B------:R-:W-:-:S02]  /*1c30*/  LOP3.LUT R0, R0, 0x7ffffff0, RZ, 0xc0, !PT ;  /* 0x7ffffff000007812 */ /* 0x000fc400078ec0ff */
[C---:B------:R-:W-:Y:S02]  /*1c40*/  LOP3.LUT R13, R9.reuse, 0x10, RZ, 0x3c, !PT ;  /* 0x00000010090d7812 */ /* 0x040fe400078e3cff */
[----:B------:R-:W-:Y:S01]  /*1c50*/  LOP3.LUT R15, R9, 0x18, RZ, 0x3c, !PT ;  /* 0x00000018090f7812 */ /* 0x000fe200078e3cff */
[--C-:B------:R-:W-:Y:S01]  /*1c60*/  IMAD R23, R11, 0x2, R0.reuse ;  /* 0x000000020b177824 */ /* 0x100fe200078e0200 */
[----:B------:R-:W-:Y:S01]  /*1c70*/  LOP3.LUT R2, R9, 0x108, RZ, 0x3c, !PT ;  /* 0x0000010809027812 */ /* 0x000fe200078e3cff */
[--C-:B------:R-:W-:Y:S01]  /*1c80*/  IMAD R25, R13, 0x2, R0.reuse ;  /* 0x000000020d197824 */ /* 0x100fe200078e0200 */
[----:B------:R-:W-:Y:S01]  /*1c90*/  LOP3.LUT R10, R9, 0x110, RZ, 0x3c, !PT ;  /* 0x00000110090a7812 */ /* 0x000fe200078e3cff */
[--C-:B------:R-:W-:Y:S01]  /*1ca0*/  IMAD R29, R15, 0x2, R0.reuse ;  /* 0x000000020f1d7824 */ /* 0x100fe200078e0200 */
[C---:B------:R-:W-:Y:S01]  /*1cb0*/  LOP3.LUT R14, R9.reuse, 0x118, RZ, 0x3c, !PT ;  /* 0x00000118090e7812 */ /* 0x040fe200078e3cff */
[----:B------:R-:W-:Y:S01]  /*1cc0*/  IMAD R11, R9, 0x2, R0 ;  /* 0x00000002090b7824 */ /* 0x000fe200078e0200 */
[----:B------:R-:W-:-:S02]  /*1cd0*/  SHF.R.U32.HI R0, RZ, 0x1, R2 ;  /* 0x00000001ff007819 */ /* 0x000fc40000011602 */
[----:B------:R-:W-:Y:S02]  /*1ce0*/  SHF.R.U32.HI R12, RZ, 0x1, R10 ;  /* 0x00000001ff0c7819 */ /* 0x000fe4000001160a */
[----:B------:R-:W-:Y:S01]  /*1cf0*/  SHF.R.U32.HI R15, RZ, 0x1, R14 ;  /* 0x00000001ff0f7819 */ /* 0x000fe2000001160e */
[----:B------:R-:W-:Y:S01]  /*1d00*/  STS [R11], R48 ;  /* 0x000000300b007388 */ /* 0x000fe20000000800 */
[----:B------:R-:W-:Y:S01]  /*1d10*/  LOP3.LUT R9, R0, 0x7ffffff0, RZ, 0xc0, !PT ;  /* 0x7ffffff000097812 */ /* 0x000fe200078ec0ff */
[----:B------:R-:W-:Y:S01]  /*1d20*/  IMAD.SHL.U32 R0, R7, 0x80, RZ ;  /* 0x0000008007007824 */ /* 0x000fe200078e00ff */
[----:B------:R-:W-:Y:S01]  /*1d30*/  LOP3.LUT R13, R12, 0x7ffffff0, RZ, 0xc0, !PT ;  /* 0x7ffffff00c0d7812 */ /* 0x000fe200078ec0ff */
[----:B------:R-:W-:Y:S01]  /*1d40*/  STS [R21], R50 ;  /* 0x0000003215007388 */ /* 0x000fe20000000800 */
[----:B------:R-:W-:Y:S01]  /*1d50*/  LOP3.LUT R15, R15, 0x7ffffff0, RZ, 0xc0, !PT ;  /* 0x7ffffff00f0f7812 */ /* 0x000fe200078ec0ff */
[----:B------:R-:W-:Y:S01]  /*1d60*/  IMAD R9, R2, 0x2, R9 ;  /* 0x0000000202097824 */ /* 0x000fe200078e0209 */
[----:B------:R-:W-:Y:S01]  /*1d70*/  LOP3.LUT R2, R0, R111, RZ, 0xfc, !PT ;  /* 0x0000006f00027212 */ /* 0x000fe200078efcff */
[----:B------:R-:W-:Y:S01]  /*1d80*/  IMAD R27, R10, 0x2, R13 ;  /* 0x000000020a1b7824 */ /* 0x000fe200078e020d */
[----:B------:R-:W-:Y:S01]  /*1d90*/  STS [R23], R52 ;  /* 0x0000003417007388 */ /* 0x000fe20000000800 */
[----:B------:R-:W-:Y:S01]  /*1da0*/  IMAD R31, R14, 0x2, R15 ;  /* 0x000000020e1f7824 */ /* 0x000fe200078e020f */
[----:B------:R-:W-:Y:S01]  /*1db0*/  LOP3.LUT R111, R0, 0x20, R111, 0xfe, !PT ;  /* 0x00000020006f7812 */ /* 0x000fe200078efe6f */
[----:B------:R-:W-:Y:S01]  /*1dc0*/  IMAD R6, R2, c[0x0][0x188], RZ ;  /* 0x0000620002067a24 */ /* 0x000fe200078e02ff */
[----:B------:R-:W-:Y:S01]  /*1dd0*/  STS [R9], R54 ;  /* 0x0000003609007388 */ /* 0x000fe20000000800 */
[----:B------:R-:W-:-:S02]  /*1de0*/  ISETP.LT.AND P2, PT, R0, RZ, !P0 ;  /* 0x000000ff0000720c */ /* 0x000fc40004741270 */
[----:B------:R-:W-:Y:S01]  /*1df0*/  IMAD R8, R111, c[0x0][0x188], RZ ;  /* 0x000062006f087a24 */ /* 0x000fe200078e02ff */
[----:B------:R-:W-:Y:S01]  /*1e00*/  STS [R25], R68 ;  /* 0x0000004419007388 */ /* 0x000fe20000000800 */
[----:B------:R-:W-:Y:S01]  /*1e10*/  IMAD R0, R5, 0x40, R6 ;  /* 0x0000004005007824 */ /* 0x000fe200078e0206 */
[----:B------:R-:W-:Y:S01]  /*1e20*/  ISETP.LT.AND P1, PT, R2, 0x1, !P0 ;  /* 0x000000010200780c */ /* 0x000fe20004721270 */
[----:B------:R-:W-:Y:S01]  /*1e30*/  IMAD.WIDE R6, R6, R3, c[0x0][0x170] ;  /* 0x00005c0006067625 */ /* 0x000fe200078e0203 */
[----:B------:R-:W-:Y:S01]  /*1e40*/  STS [R27], R70 ;  /* 0x000000461b007388 */ /* 0x000fe20000000800 */
[----:B------:R-:W-:-:S03]  /*1e50*/  ISETP.LT.AND P0, PT, R111, 0x1, !P0 ;  /* 0x000000016f00780c */ /* 0x000fc60004701270 */
[----:B------:R-:W-:Y:S01]  /*1e60*/  STS [R29], R28 ;  /* 0x0000001c1d007388 */ /* 0x000fe20000000800 */
[----:B------:R-:W-:-:S03]  /*1e70*/  IMAD.WIDE R6, R4, 0x2, R6 ;  /* 0x0000000204067825 */ /* 0x000fc600078e0206 */
[----:B------:R-:W-:Y:S04]  /*1e80*/  STS [R31], R30 ;  /* 0x0000001e1f007388 */ /* 0x000fe80000000800 */
[----:B------:R-:W-:Y:S06]  /*1e90*/  BAR.SYNC.DEFER_BLOCKING 0x0 ;  /* 0x0000000000007b1d */ /* 0x000fec0000010000 */
[----:B------:R-:W1:Y:S04]  /*1ea0*/  LDS.128 R12, [R20] ;  /* 0x00000000140c7984 */ /* 0x000e680000000c00 */
[----:B------:R-:W2:Y:S04]  /*1eb0*/  LDS.128 R16, [R22+0x800] ;  /* 0x0008000016107984 */ /* 0x000ea80000000c00 */
[----:B------:R-:W-:Y:S06]  /*1ec0*/  BAR.SYNC.DEFER_BLOCKING 0x0 ;  /* 0x0000000000007b1d */ /* 0x000fec0000010000 */
[----:B------:R3:W-:Y:S04]  /*1ed0*/  STS [R11], R32 ;  /* 0x000000200b007388 */ /* 0x0007e80000000800 */
[----:B------:R-:W-:Y:S04]  /*1ee0*/  STS [R21], R34 ;  /* 0x0000002215007388 */ /* 0x000fe80000000800 */
[----:B------:R-:W-:Y:S01]  /*1ef0*/  STS [R23], R36 ;  /* 0x0000002417007388 */ /* 0x000fe20000000800 */
[----:B---3--:R-:W-:-:S03]  /*1f00*/  IMAD.WIDE R10, R0, R3, c[0x0][0x170] ;  /* 0x00005c00000a7625 */ /* 0x008fc600078e0203 */
[----:B------:R3:W-:Y:S04]  /*1f10*/  STS [R9], R38 ;  /* 0x0000002609007388 */ /* 0x0007e80000000800 */
[----:B------:R-:W-:Y:S01]  /*1f20*/  STS [R25], R40 ;  /* 0x0000002819007388 */ /* 0x000fe20000000800 */
[----:B------:R-:W-:-:S03]  /*1f30*/  IMAD.WIDE R10, R4, 0x2, R10 ;  /* 0x00000002040a7825 */ /* 0x000fc600078e020a */
[----:B------:R-:W-:Y:S01]  /*1f40*/  STS [R27], R42 ;  /* 0x0000002a1b007388 */ /* 0x000fe20000000800 */
[----:B---3--:R-:W-:-:S03]  /*1f50*/  IMAD.WIDE R8, R8, R3, c[0x0][0x170] ;  /* 0x00005c0008087625 */ /* 0x008fc600078e0203 */
[----:B------:R-:W-:Y:S04]  /*1f60*/  STS [R29], R44 ;  /* 0x0000002c1d007388 */ /* 0x000fe80000000800 */
[----:B------:R-:W-:Y:S01]  /*1f70*/  STS [R31], R46 ;  /* 0x0000002e1f007388 */ /* 0x000fe20000000800 */
[----:B------:R-:W-:-:S03]  /*1f80*/  IMAD.WIDE R8, R4, 0x2, R8 ;  /* 0x0000000204087825 */ /* 0x000fc600078e0208 */
[----:B------:R-:W-:Y:S06]  /*1f90*/  BAR.SYNC.DEFER_BLOCKING 0x0 ;  /* 0x0000000000007b1d */ /* 0x000fec0000010000 */
[----:B------:R-:W3:Y:S04]  /*1fa0*/  LDS.128 R48, [R20] ;  /* 0x0000000014307984 */ /* 0x000ee80000000c00 */
[----:B-1----:R1:W-:Y:S04]  /*1fb0*/  @P1 STG.E.128 [R6.64], R12 ;  /* 0x0000000c06001986 */ /* 0x0023e8000c101d0a */
[----:B--2---:R1:W-:Y:S04]  /*1fc0*/  @P0 STG.E.128 [R8.64], R16 ;  /* 0x0000001008000986 */ /* 0x0043e8000c101d0a */
[----:B---3--:R1:W-:Y:S01]  /*1fd0*/  @P2 STG.E.128 [R10.64], R48 ;  /* 0x000000300a002986 */ /* 0x0083e2000c101d0a */
[----:B------:R-:W-:Y:S05]  /*1fe0*/  @!P2 EXIT ;  /* 0x000000000000a94d */ /* 0x000fea0003800000 */
[----:B------:R-:W2:Y:S01]  /*1ff0*/  LDS.128 R20, [R22+0x800] ;  /* 0x0008000016147984 */ /* 0x000ea20000000c00 */
[----:B------:R-:W-:-:S04]  /*2000*/  IMAD R2, R5, 0x20, R0 ;  /* 0x0000002005027824 */ /* 0x000fc800078e0200 */
[----:B------:R-:W-:-:S06]  /*2010*/  IMAD.WIDE R2, R2, R3, c[0x0][0x170] ;  /* 0x00005c0002027625 */ /* 0x000fcc00078e0203 */
[----:B------:R-:W-:-:S05]  /*2020*/  IMAD.WIDE R2, R4, 0x2, R2 ;  /* 0x0000000204027825 */ /* 0x000fca00078e0202 */
[----:B--2---:R-:W-:Y:S01]  /*2030*/  STG.E.128 [R2.64], R20 ;  /* 0x0000001402007986 */ /* 0x004fe2000c101d0a */
[----:B------:R-:W-:Y:S05]  /*2040*/  EXIT ;  /* 0x000000000000794d */ /* 0x000fea0003800000 */
.L_x_2:
[----:B------:R-:W-:-:S00]  /*2050*/  BRA `(.L_x_2) ;  /* 0xfffffff000007947 */ /* 0x000fc0000383ffff */
[----:B------:R-:W-:-:S00]  /*2060*/  NOP ;  /* 0x0000000000007918 */ /* 0x000fc00000000000 */
        /* <DEDUP_REMOVED lines=9> */
.L_x_3:


//--------------------- .nv.shared.matmul_kernel  --------------------------
	.section	.nv.shared.matmul_kernel,"aw",@nobits
	.sectionflags	@""
	.align	16
